	.target	sm_90a

	.elftype	@"ET_EXEC"


//--------------------- .note.nv.tkinfo           --------------------------
	.section	.note.nv.tkinfo,"",@"SHT_NOTE"
	.sectionflags	@"SHF_NOTE_NV_TKINFO"
	.tkinfo
        /*0018*/ 	.word	0x00000002
        /*0030*/ 	.string	""
        /*0030*/ 	.string	"ptxas"
        /*0030*/ 	.string	"Cuda compilation tools, release 13.0, V13.0.88"
        /*0030*/ 	.string	"Build cuda_13.0.r13.0/compiler.36424714_0"
        /*0030*/ 	.string	"-arch sm_90a -m 64 "



//--------------------- .note.nv.cuinfo           --------------------------
	.section	.note.nv.cuinfo,"",@"SHT_NOTE"
	.sectionflags	@"SHF_NOTE_NV_CUINFO"
        /*0018*/ 	.short	0x0002
        /*001a*/ 	.short	0x005a
        /*001c*/ 	.short	0x0082
	.zero		2


//--------------------- .nv.info                  --------------------------
	.section	.nv.info,"",@"SHT_CUDA_INFO"
	.align	4


	//----- nvinfo : EIATTR_REGCOUNT
	.align		4
        /*0000*/ 	.byte	0x04, 0x2f
        /*0002*/ 	.short	(.L_15 - .L_14)
	.align		4
.L_14:
        /*0004*/ 	.word	index@(_ZN7cutlass13device_kernelINS_4gemm6kernel13GemmUniversalIN4cute5tupleIJiiiiEEENS1_10collective13CollectiveMmaINS1_34MainloopSm90TmaGmmaWarpSpecializedILi2ENS5_IJNS4_1CILi1EEESB_SB_EEENS1_35KernelTmaWarpSpecializedCooperativeEEENS5_IJNSA_ILi256EEENSA_ILi64EEESG_EEENS_10tfloat32_tENS5_IJlSB_lEEESI_SJ_NS4_8TiledMMAINS4_8MMA_AtomIJNS4_4SM904GMMA29MMA_64x64x8_F32TF32TF32_SS_TNILNSN_7ScaleInE1ELSP_1EEEEEENS4_6LayoutINS5_IJNSA_ILi2EEESB_SB_EEENS5_IJSB_NSA_ILi0EEESV_EEEEENS5_IJNS4_10UnderscoreESY_SY_EEEEENS4_13SM90_TMA_LOADENS4_14ComposedLayoutINS4_7SwizzleILi3ELi4ELi3EEENS4_18smem_ptr_flag_bitsILi32EEENSS_INS5_IJNSA_ILi8EEENSA_ILi32EEEEEENS5_IJS18_SB_EEEEEEEvNS4_8identityES11_S1C_vS1D_EENS_8epilogue10collective6detail29Sm90TmaWarpSpecializedAdapterINS1G_15DefaultEpilogueISI_SJ_SJ_NS1F_6thread17LinearCombinationISI_Li1EffLNS1K_9ScaleType4KindE0ELNS_15FloatRoundStyleE2ESI_EENS1_15EpilogueDefaultEEEEEvvEEEEvNT_6ParamsE)
        /*0008*/ 	.word	0x000000a8


	//----- nvinfo : EIATTR_FRAME_SIZE
	.align		4
.L_15:
        /*000c*/ 	.byte	0x04, 0x11
        /*000e*/ 	.short	(.L_17 - .L_16)
	.align		4
.L_16:
        /*0010*/ 	.word	index@(_ZN7cutlass13device_kernelINS_4gemm6kernel13GemmUniversalIN4cute5tupleIJiiiiEEENS1_10collective13CollectiveMmaINS1_34MainloopSm90TmaGmmaWarpSpecializedILi2ENS5_IJNS4_1CILi1EEESB_SB_EEENS1_35KernelTmaWarpSpecializedCooperativeEEENS5_IJNSA_ILi256EEENSA_ILi64EEESG_EEENS_10tfloat32_tENS5_IJlSB_lEEESI_SJ_NS4_8TiledMMAINS4_8MMA_AtomIJNS4_4SM904GMMA29MMA_64x64x8_F32TF32TF32_SS_TNILNSN_7ScaleInE1ELSP_1EEEEEENS4_6LayoutINS5_IJNSA_ILi2EEESB_SB_EEENS5_IJSB_NSA_ILi0EEESV_EEEEENS5_IJNS4_10UnderscoreESY_SY_EEEEENS4_13SM90_TMA_LOADENS4_14ComposedLayoutINS4_7SwizzleILi3ELi4ELi3EEENS4_18smem_ptr_flag_bitsILi32EEENSS_INS5_IJNSA_ILi8EEENSA_ILi32EEEEEENS5_IJS18_SB_EEEEEEEvNS4_8identityES11_S1C_vS1D_EENS_8epilogue10collective6detail29Sm90TmaWarpSpecializedAdapterINS1G_15DefaultEpilogueISI_SJ_SJ_NS1F_6thread17LinearCombinationISI_Li1EffLNS1K_9ScaleType4KindE0ELNS_15FloatRoundStyleE2ESI_EENS1_15EpilogueDefaultEEEEEvvEEEEvNT_6ParamsE)
        /*0014*/ 	.word	0x00000000


	//----- nvinfo : EIATTR_MIN_STACK_SIZE
	.align		4
.L_17:
        /*0018*/ 	.byte	0x04, 0x12
        /*001a*/ 	.short	(.L_19 - .L_18)
	.align		4
.L_18:
        /*001c*/ 	.word	index@(_ZN7cutlass13device_kernelINS_4gemm6kernel13GemmUniversalIN4cute5tupleIJiiiiEEENS1_10collective13CollectiveMmaINS1_34MainloopSm90TmaGmmaWarpSpecializedILi2ENS5_IJNS4_1CILi1EEESB_SB_EEENS1_35KernelTmaWarpSpecializedCooperativeEEENS5_IJNSA_ILi256EEENSA_ILi64EEESG_EEENS_10tfloat32_tENS5_IJlSB_lEEESI_SJ_NS4_8TiledMMAINS4_8MMA_AtomIJNS4_4SM904GMMA29MMA_64x64x8_F32TF32TF32_SS_TNILNSN_7ScaleInE1ELSP_1EEEEEENS4_6LayoutINS5_IJNSA_ILi2EEESB_SB_EEENS5_IJSB_NSA_ILi0EEESV_EEEEENS5_IJNS4_10UnderscoreESY_SY_EEEEENS4_13SM90_TMA_LOADENS4_14ComposedLayoutINS4_7SwizzleILi3ELi4ELi3EEENS4_18smem_ptr_flag_bitsILi32EEENSS_INS5_IJNSA_ILi8EEENSA_ILi32EEEEEENS5_IJS18_SB_EEEEEEEvNS4_8identityES11_S1C_vS1D_EENS_8epilogue10collective6detail29Sm90TmaWarpSpecializedAdapterINS1G_15DefaultEpilogueISI_SJ_SJ_NS1F_6thread17LinearCombinationISI_Li1EffLNS1K_9ScaleType4KindE0ELNS_15FloatRoundStyleE2ESI_EENS1_15EpilogueDefaultEEEEEvvEEEEvNT_6ParamsE)
        /*0020*/ 	.word	0x00000000
.L_19:


//--------------------- .nv.compat                --------------------------
	.section	.nv.compat,"",@"SHT_CUDA_COMPAT_INFO"
	.align	4
        /*0000*/ 	.byte	0x02, 0x09, 0x01, 0x00, 0x02, 0x02, 0x04, 0x00, 0x02, 0x05, 0x05, 0x00, 0x03, 0x07, 0x01, 0x01
        /*0010*/ 	.byte	0x02, 0x03, 0x01, 0x00, 0x02, 0x06, 0x01, 0x00, 0x04, 0x0b, 0x08, 0x00, 0x00, 0x00, 0x00, 0x00
        /*0020*/ 	.byte	0x00, 0x00, 0x00, 0x00


//--------------------- .nv.info._ZN7cutlass13device_kernelINS_4gemm6kernel13GemmUniversalIN4cute5tupleIJiiiiEEENS1_10collective13CollectiveMmaINS1_34MainloopSm90TmaGmmaWarpSpecializedILi2ENS5_IJNS4_1CILi1EEESB_SB_EEENS1_35KernelTmaWarpSpecializedCooperativeEEENS5_IJNSA_ILi256EEENSA_ILi64EEESG_EEENS_10tfloat32_tENS5_IJlSB_lEEESI_SJ_NS4_8TiledMMAINS4_8MMA_AtomIJNS4_4SM904GMMA29MMA_64x64x8_F32TF32TF32_SS_TNILNSN_7ScaleInE1ELSP_1EEEEEENS4_6LayoutINS5_IJNSA_ILi2EEESB_SB_EEENS5_IJSB_NSA_ILi0EEESV_EEEEENS5_IJNS4_10UnderscoreESY_SY_EEEEENS4_13SM90_TMA_LOADENS4_14ComposedLayoutINS4_7SwizzleILi3ELi4ELi3EEENS4_18smem_ptr_flag_bitsILi32EEENSS_INS5_IJNSA_ILi8EEENSA_ILi32EEEEEENS5_IJS18_SB_EEEEEEEvNS4_8identityES11_S1C_vS1D_EENS_8epilogue10collective6detail29Sm90TmaWarpSpecializedAdapterINS1G_15DefaultEpilogueISI_SJ_SJ_NS1F_6thread17LinearCombinationISI_Li1EffLNS1K_9ScaleType4KindE0ELNS_15FloatRoundStyleE2ESI_EENS1_15EpilogueDefaultEEEEEvvEEEEvNT_6ParamsE --------------------------
	.section	.nv.info._ZN7cutlass13device_kernelINS_4gemm6kernel13GemmUniversalIN4cute5tupleIJiiiiEEENS1_10collective13CollectiveMmaINS1_34MainloopSm90TmaGmmaWarpSpecializedILi2ENS5_IJNS4_1CILi1EEESB_SB_EEENS1_35KernelTmaWarpSpecializedCooperativeEEENS5_IJNSA_ILi256EEENSA_ILi64EEESG_EEENS_10tfloat32_tENS5_IJlSB_lEEESI_SJ_NS4_8TiledMMAINS4_8MMA_AtomIJNS4_4SM904GMMA29MMA_64x64x8_F32TF32TF32_SS_TNILNSN_7ScaleInE1ELSP_1EEEEEENS4_6LayoutINS5_IJNSA_ILi2EEESB_SB_EEENS5_IJSB_NSA_ILi0EEESV_EEEEENS5_IJNS4_10UnderscoreESY_SY_EEEEENS4_13SM90_TMA_LOADENS4_14ComposedLayoutINS4_7SwizzleILi3ELi4ELi3EEENS4_18smem_ptr_flag_bitsILi32EEENSS_INS5_IJNSA_ILi8EEENSA_ILi32EEEEEENS5_IJS18_SB_EEEEEEEvNS4_8identityES11_S1C_vS1D_EENS_8epilogue10collective6detail29Sm90TmaWarpSpecializedAdapterINS1G_15DefaultEpilogueISI_SJ_SJ_NS1F_6thread17LinearCombinationISI_Li1EffLNS1K_9ScaleType4KindE0ELNS_15FloatRoundStyleE2ESI_EENS1_15EpilogueDefaultEEEEEvvEEEEvNT_6ParamsE,"",@"SHT_CUDA_INFO"
	.sectionflags	@""
	.align	4


	//----- nvinfo : EIATTR_CUDA_API_VERSION
	.align		4
        /*0000*/ 	.byte	0x04, 0x37
        /*0002*/ 	.short	(.L_21 - .L_20)
.L_20:
        /*0004*/ 	.word	0x00000082


	//----- nvinfo : EIATTR_KPARAM_INFO
	.align		4
.L_21:
        /*0008*/ 	.byte	0x04, 0x17
        /*000a*/ 	.short	(.L_23 - .L_22)
.L_22:
        /*000c*/ 	.word	0x00000000
        /*0010*/ 	.short	0x0000
        /*0012*/ 	.short	0x0070
        /*0014*/ 	.byte	0x00, 0xf0, 0x01, 0x10


	//----- nvinfo : EIATTR_SPARSE_MMA_MASK
	.align		4
.L_23:
        /*0018*/ 	.byte	0x03, 0x50
        /*001a*/ 	.short	0x0000


	//----- nvinfo : EIATTR_MAXREG_COUNT
	.align		4
        /*001c*/ 	.byte	0x03, 0x1b
        /*001e*/ 	.short	0x00a8


	//----- nvinfo : EIATTR_NUM_BARRIERS
	.align		4
        /*0020*/ 	.byte	0x02, 0x4c
        /*0022*/ 	.byte	0x01
	.zero		1


	//----- nvinfo : EIATTR_EXTERNS
	.align		4
        /*0024*/ 	.byte	0x04, 0x0f
        /*0026*/ 	.short	(.L_25 - .L_24)


	//   ....[0]....
	.align		4
.L_24:
        /*0028*/ 	.word	index@(__assertfail)


	//----- nvinfo : EIATTR_MERCURY_ISA_VERSION
	.align		4
.L_25:
        /*002c*/ 	.byte	0x03, 0x5f
        /*002e*/ 	.short	0x0101


	//----- nvinfo : EIATTR_INT_WARP_WIDE_INSTR_OFFSETS
	.align		4
        /*0030*/ 	.byte	0x04, 0x31
        /*0032*/ 	.short	(.L_27 - .L_26)


	//   ....[0]....
.L_26:
        /*0034*/ 	.word	0x00000370


	//   ....[1]....
        /*0038*/ 	.word	0x00000380


	//   ....[2]....
        /*003c*/ 	.word	0x000004b0


	//----- nvinfo : EIATTR_COOP_GROUP_MASK_REGIDS
	.align		4
.L_27:
        /*0040*/ 	.byte	0x04, 0x29
        /*0042*/ 	.short	(.L_29 - .L_28)


	//   ....[0]....
.L_28:
        /*0044*/ 	.word	0xffffffff


	//   ....[1]....
        /*0048*/ 	.word	0xffffffff


	//   ....[2]....
        /*004c*/ 	.word	0xffffffff


	//   ....[3]....
        /*0050*/ 	.word	0xffffffff


	//   ....[4]....
        /*0054*/ 	.word	0xffffffff


	//----- nvinfo : EIATTR_COOP_GROUP_INSTR_OFFSETS
	.align		4
.L_29:
        /*0058*/ 	.byte	0x04, 0x28
        /*005a*/ 	.short	(.L_31 - .L_30)


	//   ....[0]....
.L_30:
        /*005c*/ 	.word	0x00000060


	//   ....[1]....
        /*0060*/ 	.word	0x00000070


	//   ....[2]....
        /*0064*/ 	.word	0x00000130


	//   ....[3]....
        /*0068*/ 	.word	0x00000280


	//   ....[4]....
        /*006c*/ 	.word	0x000011c0


	//----- nvinfo : EIATTR_REG_RECONFIG
	.align		4
.L_31:
        /*0070*/ 	.byte	0x01, 0x54
	.zero		2


	//----- nvinfo : EIATTR_SYSCALL_OFFSETS
	.align		4
        /*0074*/ 	.byte	0x04, 0x46
        /*0076*/ 	.short	(.L_33 - .L_32)


	//   ....[0]....
.L_32:
        /*0078*/ 	.word	0x000013b0


	//----- nvinfo : EIATTR_MBARRIER_INSTR_OFFSETS
	.align		4
.L_33:
        /*007c*/ 	.byte	0x04, 0x39
        /*007e*/ 	.short	(.L_35 - .L_34)


	//   ....[0]....
.L_34:
        /*0080*/ 	.word	0x00000230
        /*0084*/ 	.word	0x000000ff
        /*0088*/ 	.word	0x00000000
        /*008c*/ 	.short	0x0100
        /*008e*/ 	.byte	0x08
	.zero		1


	//   ....[1]....
        /*0090*/ 	.word	0x00000240
        /*0094*/ 	.word	0x000000ff
        /*0098*/ 	.word	0x00000010
        /*009c*/ 	.short	0x0100
        /*009e*/ 	.byte	0x08
	.zero		1


	//   ....[2]....
        /*00a0*/ 	.word	0x00000250
        /*00a4*/ 	.word	0x000000ff
        /*00a8*/ 	.word	0x00000008
        /*00ac*/ 	.short	0x0100
        /*00ae*/ 	.byte	0x08
	.zero		1


	//   ....[3]....
        /*00b0*/ 	.word	0x00000260
        /*00b4*/ 	.word	0x000000ff
        /*00b8*/ 	.word	0x00000018
        /*00bc*/ 	.short	0x0100
        /*00be*/ 	.byte	0x08
	.zero		1


	//   ....[4]....
        /*00c0*/ 	.word	0x00000530
        /*00c4*/ 	.word	0x000000ff
        /*00c8*/ 	.word	0x00000030
        /*00cc*/ 	.short	0x0100
        /*00ce*/ 	.byte	0x08
	.zero		1


	//   ....[5]....
        /*00d0*/ 	.word	0x00000590
        /*00d4*/ 	.word	0x000000ff
        /*00d8*/ 	.word	0x00000038
        /*00dc*/ 	.short	0x0100
        /*00de*/ 	.byte	0x08
	.zero		1


	//   ....[6]....
        /*00e0*/ 	.word	0x00001430
        /*00e4*/ 	.word	0x00000003
        /*00e8*/ 	.word	0x00000000
        /*00ec*/ 	.short	0x010a
        /*00ee*/ 	.byte	0x3f
	.zero		1


	//   ....[7]....
        /*00f0*/ 	.word	0x00001490
        /*00f4*/ 	.word	0x00000003
        /*00f8*/ 	.word	0x00000000
        /*00fc*/ 	.short	0x010a
        /*00fe*/ 	.byte	0x3f
	.zero		1


	//   ....[8]....
        /*0100*/ 	.word	0x00001cc0
        /*0104*/ 	.word	0x000000ff
        /*0108*/ 	.word	0x00000000
        /*010c*/ 	.short	0x010a
        /*010e*/ 	.byte	0x04
	.zero		1


	//   ....[9]....
        /*0110*/ 	.word	0x00001d00
        /*0114*/ 	.word	0x000000ff
        /*0118*/ 	.word	0x00000000
        /*011c*/ 	.short	0x010a
        /*011e*/ 	.byte	0x04
	.zero		1


	//   ....[10]....
        /*0120*/ 	.word	0x00002420
        /*0124*/ 	.word	0x000000ff
        /*0128*/ 	.word	0x00000000
        /*012c*/ 	.short	0x0101
        /*012e*/ 	.byte	0x0a
	.zero		1


	//   ....[11]....
        /*0130*/ 	.word	0x000025e0
        /*0134*/ 	.word	0x000000ff
        /*0138*/ 	.word	0x00000000
        /*013c*/ 	.short	0x0101
        /*013e*/ 	.byte	0x04
	.zero		1


	//   ....[12]....
        /*0140*/ 	.word	0x00007fd0
        /*0144*/ 	.word	0x0000000e
        /*0148*/ 	.word	0x00000010
        /*014c*/ 	.short	0x010a
        /*014e*/ 	.byte	0x3f
	.zero		1


	//   ....[13]....
        /*0150*/ 	.word	0x00008450
        /*0154*/ 	.word	0x00000005
        /*0158*/ 	.word	0x00000038
        /*015c*/ 	.short	0x0101
        /*015e*/ 	.byte	0x3f
	.zero		1


	//   ....[14]....
        /*0160*/ 	.word	0x00008b60
        /*0164*/ 	.word	0x00000007
        /*0168*/ 	.word	0x00000000
        /*016c*/ 	.short	0x010a
        /*016e*/ 	.byte	0x3f
	.zero		1


	//   ....[15]....
        /*0170*/ 	.word	0x00008be0
        /*0174*/ 	.word	0x00000003
        /*0178*/ 	.word	0x00000000
        /*017c*/ 	.short	0x010a
        /*017e*/ 	.byte	0x3f
	.zero		1


	//   ....[16]....
        /*0180*/ 	.word	0x00008c40
        /*0184*/ 	.word	0x00000003
        /*0188*/ 	.word	0x00000000
        /*018c*/ 	.short	0x010a
        /*018e*/ 	.byte	0x3f
	.zero		1


	//   ....[17]....
        /*0190*/ 	.word	0x00008ca0
        /*0194*/ 	.word	0x00000004
        /*0198*/ 	.word	0x00000000
        /*019c*/ 	.short	0x010a
        /*019e*/ 	.byte	0x3f
	.zero		1


	//   ....[18]....
        /*01a0*/ 	.word	0x00008d70
        /*01a4*/ 	.word	0x0000000e
        /*01a8*/ 	.word	0x00000010
        /*01ac*/ 	.short	0x010a
        /*01ae*/ 	.byte	0x3f
	.zero		1


	//   ....[19]....
        /*01b0*/ 	.word	0x00008e40
        /*01b4*/ 	.word	0x00000007
        /*01b8*/ 	.word	0x00000000
        /*01bc*/ 	.short	0x010a
        /*01be*/ 	.byte	0x3f
	.zero		1


	//----- nvinfo : EIATTR_NUM_MBARRIERS
	.align		4
.L_35:
        /*01c0*/ 	.byte	0x03, 0x38
        /*01c2*/ 	.short	0x0006


	//----- nvinfo : EIATTR_EXIT_INSTR_OFFSETS
	.align		4
        /*01c4*/ 	.byte	0x04, 0x1c
        /*01c6*/ 	.short	(.L_37 - .L_36)


	//   ....[0]....
.L_36:
        /*01c8*/ 	.word	0x00000630


	//   ....[1]....
        /*01cc*/ 	.word	0x00000f00


	//   ....[2]....
        /*01d0*/ 	.word	0x000076b0


	//   ....[3]....
        /*01d4*/ 	.word	0x00007ce0


	//   ....[4]....
        /*01d8*/ 	.word	0x00008c30


	//----- nvinfo : EIATTR_MAX_THREADS
	.align		4
.L_37:
        /*01dc*/ 	.byte	0x04, 0x05
        /*01de*/ 	.short	(.L_39 - .L_38)
.L_38:
        /*01e0*/ 	.word	0x00000180
        /*01e4*/ 	.word	0x00000001
        /*01e8*/ 	.word	0x00000001


	//----- nvinfo : EIATTR_CRS_STACK_SIZE
	.align		4
.L_39:
        /*01ec*/ 	.byte	0x04, 0x1e
        /*01ee*/ 	.short	(.L_41 - .L_40)
.L_40:
        /*01f0*/ 	.word	0x00000000


	//----- nvinfo : EIATTR_CBANK_PARAM_SIZE
	.align		4
.L_41:
        /*01f4*/ 	.byte	0x03, 0x19
        /*01f6*/ 	.short	0x0470


	//----- nvinfo : EIATTR_PARAM_CBANK
	.align		4
        /*01f8*/ 	.byte	0x04, 0x0a
        /*01fa*/ 	.short	(.L_43 - .L_42)
	.align		4
.L_42:
        /*01fc*/ 	.word	index@(.nv.constant0._ZN7cutlass13device_kernelINS_4gemm6kernel13GemmUniversalIN4cute5tupleIJiiiiEEENS1_10collective13CollectiveMmaINS1_34MainloopSm90TmaGmmaWarpSpecializedILi2ENS5_IJNS4_1CILi1EEESB_SB_EEENS1_35KernelTmaWarpSpecializedCooperativeEEENS5_IJNSA_ILi256EEENSA_ILi64EEESG_EEENS_10tfloat32_tENS5_IJlSB_lEEESI_SJ_NS4_8TiledMMAINS4_8MMA_AtomIJNS4_4SM904GMMA29MMA_64x64x8_F32TF32TF32_SS_TNILNSN_7ScaleInE1ELSP_1EEEEEENS4_6LayoutINS5_IJNSA_ILi2EEESB_SB_EEENS5_IJSB_NSA_ILi0EEESV_EEEEENS5_IJNS4_10UnderscoreESY_SY_EEEEENS4_13SM90_TMA_LOADENS4_14ComposedLayoutINS4_7SwizzleILi3ELi4ELi3EEENS4_18smem_ptr_flag_bitsILi32EEENSS_INS5_IJNSA_ILi8EEENSA_ILi32EEEEEENS5_IJS18_SB_EEEEEEEvNS4_8identityES11_S1C_vS1D_EENS_8epilogue10collective6detail29Sm90TmaWarpSpecializedAdapterINS1G_15DefaultEpilogueISI_SJ_SJ_NS1F_6thread17LinearCombinationISI_Li1EffLNS1K_9ScaleType4KindE0ELNS_15FloatRoundStyleE2ESI_EENS1_15EpilogueDefaultEEEEEvvEEEEvNT_6ParamsE)
        /*0200*/ 	.short	0x0210
        /*0202*/ 	.short	0x0470


	//----- nvinfo : EIATTR_SW_WAR
	.align		4
.L_43:
        /*0204*/ 	.byte	0x04, 0x36
        /*0206*/ 	.short	(.L_45 - .L_44)
.L_44:
        /*0208*/ 	.word	0x00000008
.L_45:


//--------------------- .nv.callgraph             --------------------------
	.section	.nv.callgraph,"",@"SHT_CUDA_CALLGRAPH"
	.align	4
	.sectionentsize	8
	.align		4
        /*0000*/ 	.word	0x00000000
	.align		4
        /*0004*/ 	.word	0xffffffff
	.align		4
        /*0008*/ 	.word	index@(_ZN7cutlass13device_kernelINS_4gemm6kernel13GemmUniversalIN4cute5tupleIJiiiiEEENS1_10collective13CollectiveMmaINS1_34MainloopSm90TmaGmmaWarpSpecializedILi2ENS5_IJNS4_1CILi1EEESB_SB_EEENS1_35KernelTmaWarpSpecializedCooperativeEEENS5_IJNSA_ILi256EEENSA_ILi64EEESG_EEENS_10tfloat32_tENS5_IJlSB_lEEESI_SJ_NS4_8TiledMMAINS4_8MMA_AtomIJNS4_4SM904GMMA29MMA_64x64x8_F32TF32TF32_SS_TNILNSN_7ScaleInE1ELSP_1EEEEEENS4_6LayoutINS5_IJNSA_ILi2EEESB_SB_EEENS5_IJSB_NSA_ILi0EEESV_EEEEENS5_IJNS4_10UnderscoreESY_SY_EEEEENS4_13SM90_TMA_LOADENS4_14ComposedLayoutINS4_7SwizzleILi3ELi4ELi3EEENS4_18smem_ptr_flag_bitsILi32EEENSS_INS5_IJNSA_ILi8EEENSA_ILi32EEEEEENS5_IJS18_SB_EEEEEEEvNS4_8identityES11_S1C_vS1D_EENS_8epilogue10collective6detail29Sm90TmaWarpSpecializedAdapterINS1G_15DefaultEpilogueISI_SJ_SJ_NS1F_6thread17LinearCombinationISI_Li1EffLNS1K_9ScaleType4KindE0ELNS_15FloatRoundStyleE2ESI_EENS1_15EpilogueDefaultEEEEEvvEEEEvNT_6ParamsE)
	.align		4
        /*000c*/ 	.word	index@(__assertfail)
	.align		4
        /*0010*/ 	.word	0x00000000
	.align		4
        /*0014*/ 	.word	0xfffffffe
	.align		4
        /*0018*/ 	.word	0x00000000
	.align		4
        /*001c*/ 	.word	0xfffffffd
	.align		4
        /*0020*/ 	.word	0x00000000
	.align		4
        /*0024*/ 	.word	0xfffffffc


//--------------------- .nv.constant4             --------------------------
	.section	.nv.constant4,"a",@progbits
	.align	8
	.align		8
.nv.constant4:
        /*0000*/ 	.dword	__assertfail
	.align		8
        /*0008*/ 	.dword	__unnamed_1
	.align		8
        /*0010*/ 	.dword	_ZN40_INTERNAL_be017bed_4_k_cu_47bd4b90_218944cuda3std3__45__cpo5beginE
	.align		8
        /*0018*/ 	.dword	_ZN40_INTERNAL_be017bed_4_k_cu_47bd4b90_218944cuda3std3__45__cpo3endE
	.align		8
        /*0020*/ 	.dword	_ZN40_INTERNAL_be017bed_4_k_cu_47bd4b90_218944cuda3std3__45__cpo6cbeginE
	.align		8
        /*0028*/ 	.dword	_ZN40_INTERNAL_be017bed_4_k_cu_47bd4b90_218944cuda3std3__45__cpo4cendE
	.align		8
        /*0030*/ 	.dword	_ZN40_INTERNAL_be017bed_4_k_cu_47bd4b90_218944cuda3std3__442_GLOBAL__N__be017bed_4_k_cu_47bd4b90_218946ignoreE
	.align		8
        /*0038*/ 	.dword	_ZN40_INTERNAL_be017bed_4_k_cu_47bd4b90_218944cuda3std3__419piecewise_constructE
	.align		8
        /*0040*/ 	.dword	_ZN40_INTERNAL_be017bed_4_k_cu_47bd4b90_218944cuda3std3__48in_placeE
	.align		8
        /*0048*/ 	.dword	_ZN40_INTERNAL_be017bed_4_k_cu_47bd4b90_218944cuda3std6ranges3__45__cpo4swapE
	.align		8
        /*0050*/ 	.dword	_ZN40_INTERNAL_be017bed_4_k_cu_47bd4b90_218944cuda3std6ranges3__45__cpo9iter_moveE
	.align		8
        /*0058*/ 	.dword	_ZN40_INTERNAL_be017bed_4_k_cu_47bd4b90_218944cute7productE
	.align		8
        /*0060*/ 	.dword	_ZN40_INTERNAL_be017bed_4_k_cu_47bd4b90_218944cute1_E
	.align		8
        /*0068*/ 	.dword	$str$22
	.align		8
        /*0070*/ 	.dword	$str$23


//--------------------- .text._ZN7cutlass13device_kernelINS_4gemm6kernel13GemmUniversalIN4cute5tupleIJiiiiEEENS1_10collective13CollectiveMmaINS1_34MainloopSm90TmaGmmaWarpSpecializedILi2ENS5_IJNS4_1CILi1EEESB_SB_EEENS1_35KernelTmaWarpSpecializedCooperativeEEENS5_IJNSA_ILi256EEENSA_ILi64EEESG_EEENS_10tfloat32_tENS5_IJlSB_lEEESI_SJ_NS4_8TiledMMAINS4_8MMA_AtomIJNS4_4SM904GMMA29MMA_64x64x8_F32TF32TF32_SS_TNILNSN_7ScaleInE1ELSP_1EEEEEENS4_6LayoutINS5_IJNSA_ILi2EEESB_SB_EEENS5_IJSB_NSA_ILi0EEESV_EEEEENS5_IJNS4_10UnderscoreESY_SY_EEEEENS4_13SM90_TMA_LOADENS4_14ComposedLayoutINS4_7SwizzleILi3ELi4ELi3EEENS4_18smem_ptr_flag_bitsILi32EEENSS_INS5_IJNSA_ILi8EEENSA_ILi32EEEEEENS5_IJS18_SB_EEEEEEEvNS4_8identityES11_S1C_vS1D_EENS_8epilogue10collective6detail29Sm90TmaWarpSpecializedAdapterINS1G_15DefaultEpilogueISI_SJ_SJ_NS1F_6thread17LinearCombinationISI_Li1EffLNS1K_9ScaleType4KindE0ELNS_15FloatRoundStyleE2ESI_EENS1_15EpilogueDefaultEEEEEvvEEEEvNT_6ParamsE --------------------------
	.section	.text._ZN7cutlass13device_kernelINS_4gemm6kernel13GemmUniversalIN4cute5tupleIJiiiiEEENS1_10collective13CollectiveMmaINS1_34MainloopSm90TmaGmmaWarpSpecializedILi2ENS5_IJNS4_1CILi1EEESB_SB_EEENS1_35KernelTmaWarpSpecializedCooperativeEEENS5_IJNSA_ILi256EEENSA_ILi64EEESG_EEENS_10tfloat32_tENS5_IJlSB_lEEESI_SJ_NS4_8TiledMMAINS4_8MMA_AtomIJNS4_4SM904GMMA29MMA_64x64x8_F32TF32TF32_SS_TNILNSN_7ScaleInE1ELSP_1EEEEEENS4_6LayoutINS5_IJNSA_ILi2EEESB_SB_EEENS5_IJSB_NSA_ILi0EEESV_EEEEENS5_IJNS4_10UnderscoreESY_SY_EEEEENS4_13SM90_TMA_LOADENS4_14ComposedLayoutINS4_7SwizzleILi3ELi4ELi3EEENS4_18smem_ptr_flag_bitsILi32EEENSS_INS5_IJNSA_ILi8EEENSA_ILi32EEEEEENS5_IJS18_SB_EEEEEEEvNS4_8identityES11_S1C_vS1D_EENS_8epilogue10collective6detail29Sm90TmaWarpSpecializedAdapterINS1G_15DefaultEpilogueISI_SJ_SJ_NS1F_6thread17LinearCombinationISI_Li1EffLNS1K_9ScaleType4KindE0ELNS_15FloatRoundStyleE2ESI_EENS1_15EpilogueDefaultEEEEEvvEEEEvNT_6ParamsE,"ax",@progbits
	.align	128
.text._ZN7cutlass13device_kernelINS_4gemm6kernel13GemmUniversalIN4cute5tupleIJiiiiEEENS1_10collective13CollectiveMmaINS1_34MainloopSm90TmaGmmaWarpSpecializedILi2ENS5_IJNS4_1CILi1EEESB_SB_EEENS1_35KernelTmaWarpSpecializedCooperativeEEENS5_IJNSA_ILi256EEENSA_ILi64EEESG_EEENS_10tfloat32_tENS5_IJlSB_lEEESI_SJ_NS4_8TiledMMAINS4_8MMA_AtomIJNS4_4SM904GMMA29MMA_64x64x8_F32TF32TF32_SS_TNILNSN_7ScaleInE1ELSP_1EEEEEENS4_6LayoutINS5_IJNSA_ILi2EEESB_SB_EEENS5_IJSB_NSA_ILi0EEESV_EEEEENS5_IJNS4_10UnderscoreESY_SY_EEEEENS4_13SM90_TMA_LOADENS4_14ComposedLayoutINS4_7SwizzleILi3ELi4ELi3EEENS4_18smem_ptr_flag_bitsILi32EEENSS_INS5_IJNSA_ILi8EEENSA_ILi32EEEEEENS5_IJS18_SB_EEEEEEEvNS4_8identityES11_S1C_vS1D_EENS_8epilogue10collective6detail29Sm90TmaWarpSpecializedAdapterINS1G_15DefaultEpilogueISI_SJ_SJ_NS1F_6thread17LinearCombinationISI_Li1EffLNS1K_9ScaleType4KindE0ELNS_15FloatRoundStyleE2ESI_EENS1_15EpilogueDefaultEEEEEvvEEEEvNT_6ParamsE:
        .type           _ZN7cutlass13device_kernelINS_4gemm6kernel13GemmUniversalIN4cute5tupleIJiiiiEEENS1_10collective13CollectiveMmaINS1_34MainloopSm90TmaGmmaWarpSpecializedILi2ENS5_IJNS4_1CILi1EEESB_SB_EEENS1_35KernelTmaWarpSpecializedCooperativeEEENS5_IJNSA_ILi256EEENSA_ILi64EEESG_EEENS_10tfloat32_tENS5_IJlSB_lEEESI_SJ_NS4_8TiledMMAINS4_8MMA_AtomIJNS4_4SM904GMMA29MMA_64x64x8_F32TF32TF32_SS_TNILNSN_7ScaleInE1ELSP_1EEEEEENS4_6LayoutINS5_IJNSA_ILi2EEESB_SB_EEENS5_IJSB_NSA_ILi0EEESV_EEEEENS5_IJNS4_10UnderscoreESY_SY_EEEEENS4_13SM90_TMA_LOADENS4_14ComposedLayoutINS4_7SwizzleILi3ELi4ELi3EEENS4_18smem_ptr_flag_bitsILi32EEENSS_INS5_IJNSA_ILi8EEENSA_ILi32EEEEEENS5_IJS18_SB_EEEEEEEvNS4_8identityES11_S1C_vS1D_EENS_8epilogue10collective6detail29Sm90TmaWarpSpecializedAdapterINS1G_15DefaultEpilogueISI_SJ_SJ_NS1F_6thread17LinearCombinationISI_Li1EffLNS1K_9ScaleType4KindE0ELNS_15FloatRoundStyleE2ESI_EENS1_15EpilogueDefaultEEEEEvvEEEEvNT_6ParamsE,@function
        .size           _ZN7cutlass13device_kernelINS_4gemm6kernel13GemmUniversalIN4cute5tupleIJiiiiEEENS1_10collective13CollectiveMmaINS1_34MainloopSm90TmaGmmaWarpSpecializedILi2ENS5_IJNS4_1CILi1EEESB_SB_EEENS1_35KernelTmaWarpSpecializedCooperativeEEENS5_IJNSA_ILi256EEENSA_ILi64EEESG_EEENS_10tfloat32_tENS5_IJlSB_lEEESI_SJ_NS4_8TiledMMAINS4_8MMA_AtomIJNS4_4SM904GMMA29MMA_64x64x8_F32TF32TF32_SS_TNILNSN_7ScaleInE1ELSP_1EEEEEENS4_6LayoutINS5_IJNSA_ILi2EEESB_SB_EEENS5_IJSB_NSA_ILi0EEESV_EEEEENS5_IJNS4_10UnderscoreESY_SY_EEEEENS4_13SM90_TMA_LOADENS4_14ComposedLayoutINS4_7SwizzleILi3ELi4ELi3EEENS4_18smem_ptr_flag_bitsILi32EEENSS_INS5_IJNSA_ILi8EEENSA_ILi32EEEEEENS5_IJS18_SB_EEEEEEEvNS4_8identityES11_S1C_vS1D_EENS_8epilogue10collective6detail29Sm90TmaWarpSpecializedAdapterINS1G_15DefaultEpilogueISI_SJ_SJ_NS1F_6thread17LinearCombinationISI_Li1EffLNS1K_9ScaleType4KindE0ELNS_15FloatRoundStyleE2ESI_EENS1_15EpilogueDefaultEEEEEvvEEEEvNT_6ParamsE,(.L_x_188 - _ZN7cutlass13device_kernelINS_4gemm6kernel13GemmUniversalIN4cute5tupleIJiiiiEEENS1_10collective13CollectiveMmaINS1_34MainloopSm90TmaGmmaWarpSpecializedILi2ENS5_IJNS4_1CILi1EEESB_SB_EEENS1_35KernelTmaWarpSpecializedCooperativeEEENS5_IJNSA_ILi256EEENSA_ILi64EEESG_EEENS_10tfloat32_tENS5_IJlSB_lEEESI_SJ_NS4_8TiledMMAINS4_8MMA_AtomIJNS4_4SM904GMMA29MMA_64x64x8_F32TF32TF32_SS_TNILNSN_7ScaleInE1ELSP_1EEEEEENS4_6LayoutINS5_IJNSA_ILi2EEESB_SB_EEENS5_IJSB_NSA_ILi0EEESV_EEEEENS5_IJNS4_10UnderscoreESY_SY_EEEEENS4_13SM90_TMA_LOADENS4_14ComposedLayoutINS4_7SwizzleILi3ELi4ELi3EEENS4_18smem_ptr_flag_bitsILi32EEENSS_INS5_IJNSA_ILi8EEENSA_ILi32EEEEEENS5_IJS18_SB_EEEEEEEvNS4_8identityES11_S1C_vS1D_EENS_8epilogue10collective6detail29Sm90TmaWarpSpecializedAdapterINS1G_15DefaultEpilogueISI_SJ_SJ_NS1F_6thread17LinearCombinationISI_Li1EffLNS1K_9ScaleType4KindE0ELNS_15FloatRoundStyleE2ESI_EENS1_15EpilogueDefaultEEEEEvvEEEEvNT_6ParamsE)
        .other          _ZN7cutlass13device_kernelINS_4gemm6kernel13GemmUniversalIN4cute5tupleIJiiiiEEENS1_10collective13CollectiveMmaINS1_34MainloopSm90TmaGmmaWarpSpecializedILi2ENS5_IJNS4_1CILi1EEESB_SB_EEENS1_35KernelTmaWarpSpecializedCooperativeEEENS5_IJNSA_ILi256EEENSA_ILi64EEESG_EEENS_10tfloat32_tENS5_IJlSB_lEEESI_SJ_NS4_8TiledMMAINS4_8MMA_AtomIJNS4_4SM904GMMA29MMA_64x64x8_F32TF32TF32_SS_TNILNSN_7ScaleInE1ELSP_1EEEEEENS4_6LayoutINS5_IJNSA_ILi2EEESB_SB_EEENS5_IJSB_NSA_ILi0EEESV_EEEEENS5_IJNS4_10UnderscoreESY_SY_EEEEENS4_13SM90_TMA_LOADENS4_14ComposedLayoutINS4_7SwizzleILi3ELi4ELi3EEENS4_18smem_ptr_flag_bitsILi32EEENSS_INS5_IJNSA_ILi8EEENSA_ILi32EEEEEENS5_IJS18_SB_EEEEEEEvNS4_8identityES11_S1C_vS1D_EENS_8epilogue10collective6detail29Sm90TmaWarpSpecializedAdapterINS1G_15DefaultEpilogueISI_SJ_SJ_NS1F_6thread17LinearCombinationISI_Li1EffLNS1K_9ScaleType4KindE0ELNS_15FloatRoundStyleE2ESI_EENS1_15EpilogueDefaultEEEEEvvEEEEvNT_6ParamsE,@"STO_CUDA_ENTRY STV_DEFAULT"
_ZN7cutlass13device_kernelINS_4gemm6kernel13GemmUniversalIN4cute5tupleIJiiiiEEENS1_10collective13CollectiveMmaINS1_34MainloopSm90TmaGmmaWarpSpecializedILi2ENS5_IJNS4_1CILi1EEESB_SB_EEENS1_35KernelTmaWarpSpecializedCooperativeEEENS5_IJNSA_ILi256EEENSA_ILi64EEESG_EEENS_10tfloat32_tENS5_IJlSB_lEEESI_SJ_NS4_8TiledMMAINS4_8MMA_AtomIJNS4_4SM904GMMA29MMA_64x64x8_F32TF32TF32_SS_TNILNSN_7ScaleInE1ELSP_1EEEEEENS4_6LayoutINS5_IJNSA_ILi2EEESB_SB_EEENS5_IJSB_NSA_ILi0EEESV_EEEEENS5_IJNS4_10UnderscoreESY_SY_EEEEENS4_13SM90_TMA_LOADENS4_14ComposedLayoutINS4_7SwizzleILi3ELi4ELi3EEENS4_18smem_ptr_flag_bitsILi32EEENSS_INS5_IJNSA_ILi8EEENSA_ILi32EEEEEENS5_IJS18_SB_EEEEEEEvNS4_8identityES11_S1C_vS1D_EENS_8epilogue10collective6detail29Sm90TmaWarpSpecializedAdapterINS1G_15DefaultEpilogueISI_SJ_SJ_NS1F_6thread17LinearCombinationISI_Li1EffLNS1K_9ScaleType4KindE0ELNS_15FloatRoundStyleE2ESI_EENS1_15EpilogueDefaultEEEEEvvEEEEvNT_6ParamsE:
[----:B------:R-:W0:Y:S01]  /*0000*/  LDC R1, c[0x0][0x28] ;  /* 0x00000a00ff017b82 */ /* 0x000e220000000800 */
[----:B------:R-:W1:Y:S01]  /*0010*/  S2R R4, SR_TID.X ;  /* 0x0000000000047919 */ /* 0x000e620000002100 */
[----:B------:R-:W-:Y:S01]  /*0020*/  ELECT P0, URZ, PT ;  /* 0x00000000003f782f */ /* 0x000fe20003800000 */
[----:B------:R-:W-:Y:S01]  /*0030*/  BSSY B0, `(.L_x_0) ;  /* 0x000000f000007945 */ /* 0x000fe20003800000 */
[--C-:B-1----:R-:W-:Y:S02]  /*0040*/  SHF.R.U32.HI R0, RZ, 0x5, R4.reuse ;  /* 0x00000005ff007819 */ /* 0x102fe40000011604 */
[----:B------:R-:W-:-:S03]  /*0050*/  SHF.R.U32.HI R14, RZ, 0x7, R4 ;  /* 0x00000007ff0e7819 */ /* 0x000fc60000011604 */
[----:B------:R-:W1:Y:S04]  /*0060*/  SHFL.IDX PT, R5, R0, RZ, 0x1f ;  /* 0x00001fff00057589 */ /* 0x000e6800000e0000 */
[----:B------:R2:W3:Y:S01]  /*0070*/  SHFL.IDX PT, R10, R14, RZ, 0x1f ;  /* 0x00001fff0e0a7589 */ /* 0x0004e200000e0000 */
[----:B-1----:R-:W-:-:S13]  /*0080*/  ISETP.NE.OR P0, PT, R5, RZ, !P0 ;  /* 0x000000ff0500720c */ /* 0x002fda0004705670 */
[----:B0-23--:R-:W-:Y:S05]  /*0090*/  @P0 BRA `(.L_x_1) ;  /* 0x0000000000200947 */ /* 0x00dfea0003800000 */
[----:B------:R-:W-:Y:S02]  /*00a0*/  ULDC.64 UR4, c[0x0][0x198] ;  /* 0x0000660000047ab9 */ /* 0x000fe40000000a00 */
[----:B------:R-:W-:Y:S02]  /*00b0*/  UIADD3 UR6, UP0, UR4, 0xf0, URZ ;  /* 0x000000f004067890 */ /* 0x000fe4000ff1e03f */
[----:B------:R-:W-:Y:S02]  /*00c0*/  UIADD3 UR4, UP1, UR4, 0x1f0, URZ ;  /* 0x000001f004047890 */ /* 0x000fe4000ff3e03f */
[----:B------:R-:W-:Y:S02]  /*00d0*/  UIADD3.X UR7, URZ, UR5, URZ, UP0, !UPT ;  /* 0x000000053f077290 */ /* 0x000fe400087fe43f */
[----:B------:R-:W-:-:S07]  /*00e0*/  UIADD3.X UR5, URZ, UR5, URZ, UP1, !UPT ;  /* 0x000000053f057290 */ /* 0x000fce0008ffe43f */
[----:B------:R0:W-:Y:S02]  /*00f0*/  UTMACCTL.PF [UR6] ;  /* 0x00000000060079b9 */ /* 0x0001e40008040000 */
[----:B------:R0:W-:Y:S02]  /*0100*/  UTMACCTL.PF [UR4] ;  /* 0x00000000040079b9 */ /* 0x0001e40008040000 */
[----:B0-----:R-:W-:Y:S01]  /*0110*/  NOP ;  /* 0x0000000000007918 */ /* 0x001fe20000000000 */
.L_x_1:
[----:B------:R-:W-:Y:S05]  /*0120*/  BSYNC B0 ;  /* 0x0000000000007941 */ /* 0x000fea0003800000 */
.L_x_0:
[----:B------:R-:W0:Y:S02]  /*0130*/  SHFL.IDX PT, R2, R0, RZ, 0x1f ;  /* 0x00001fff00027589 */ /* 0x000e2400000e0000 */
[----:B0-----:R-:W-:-:S13]  /*0140*/  ISETP.NE.AND P0, PT, R2, RZ, PT ;  /* 0x000000ff0200720c */ /* 0x001fda0003f05270 */
[----:B------:R-:W-:Y:S05]  /*0150*/  @P0 BRA `(.L_x_2) ;  /* 0x0000000000480947 */ /* 0x000fea0003800000 */
[----:B------:R-:W0:Y:S01]  /*0160*/  S2UR UR8, SR_CgaCtaId ;  /* 0x00000000000879c3 */ /* 0x000e220000008800 */
[----:B------:R-:W-:Y:S01]  /*0170*/  UMOV UR4, 0x400 ;  /* 0x0000040000047882 */ /* 0x000fe20000000000 */
[----:B------:R-:W-:Y:S01]  /*0180*/  UMOV UR5, 0x1 ;  /* 0x0000000100057882 */ /* 0x000fe20000000000 */
[----:B------:R-:W-:Y:S01]  /*0190*/  UMOV UR6, 0x100 ;  /* 0x0000010000067882 */ /* 0x000fe20000000000 */
[----:B------:R-:W-:Y:S01]  /*01a0*/  ELECT P0, URZ, PT ;  /* 0x00000000003f782f */ /* 0x000fe20003800000 */
[----:B------:R-:W-:-:S04]  /*01b0*/  UIADD3 UR6, -UR6, 0x100000, URZ ;  /* 0x0010000006067890 */ /* 0x000fc8000fffe13f */
[----:B------:R-:W-:Y:S02]  /*01c0*/  USHF.L.U32 UR7, UR6, 0xb, URZ ;  /* 0x0000000b06077899 */ /* 0x000fe4000800063f */
[----:B------:R-:W-:Y:S02]  /*01d0*/  USHF.L.U32 UR6, UR6, 0x1, URZ ;  /* 0x0000000106067899 */ /* 0x000fe4000800063f */
[----:B0-----:R-:W-:Y:S02]  /*01e0*/  ULEA UR8, UR8, UR4, 0x18 ;  /* 0x0000000408087291 */ /* 0x001fe4000f8ec03f */
[----:B------:R-:W-:-:S04]  /*01f0*/  UIADD3 UR4, -UR5, 0x100000, URZ ;  /* 0x0010000005047890 */ /* 0x000fc8000fffe13f */
[----:B------:R-:W-:Y:S02]  /*0200*/  USHF.L.U32 UR5, UR4, 0xb, URZ ;  /* 0x0000000b04057899 */ /* 0x000fe4000800063f */
[----:B------:R-:W-:Y:S01]  /*0210*/  USHF.L.U32 UR4, UR4, 0x1, URZ ;  /* 0x0000000104047899 */ /* 0x000fe2000800063f */
[----:B------:R-:W0:Y:S11]  /*0220*/  FENCE.VIEW.ASYNC.S ;  /* 0x00000000000073c6 */ /* 0x000e360000000000 */
[----:B0-----:R0:W1:Y:S01]  /*0230*/  SYNCS.EXCH.64 URZ, [UR8], UR4 ;  /* 0x00000004083f75b2 */ /* 0x0010620008000100 */
[----:B------:R0:W2:Y:S01]  /*0240*/  SYNCS.EXCH.64 URZ, [UR8+0x10], UR6 ;  /* 0x00001006083f75b2 */ /* 0x0000a20008000100 */
[----:B------:R0:W3:Y:S01]  /*0250*/  SYNCS.EXCH.64 URZ, [UR8+0x8], UR4 ;  /* 0x00000804083f75b2 */ /* 0x0000e20008000100 */
[----:B------:R0:W4:Y:S01]  /*0260*/  SYNCS.EXCH.64 URZ, [UR8+0x18], UR6 ;  /* 0x00001806083f75b2 */ /* 0x0001220008000100 */
[----:B------:R-:W-:Y:S01]  /*0270*/  NOP ;  /* 0x0000000000007918 */ /* 0x000fe20000000000 */
.L_x_2:
[----:B------:R-:W5:Y:S01]  /*0280*/  SHFL.IDX PT, R0, R0, RZ, 0x1f ;  /* 0x00001fff00007589 */ /* 0x000f6200000e0000 */
[----:B------:R-:W-:Y:S01]  /*0290*/  ELECT P0, URZ, PT ;  /* 0x00000000003f782f */ /* 0x000fe20003800000 */
[----:B------:R-:W1:Y:S01]  /*02a0*/  LDC R2, c[0x0][0x65c] ;  /* 0x00019700ff027b82 */ /* 0x000e620000000800 */
[----:B0-----:R-:W-:Y:S01]  /*02b0*/  UMOV UR4, 0x20 ;  /* 0x0000002000047882 */ /* 0x001fe20000000000 */
[----:B------:R-:W0:Y:S01]  /*02c0*/  S2R R3, SR_CTAID.Y ;  /* 0x0000000000037919 */ /* 0x000e220000002600 */
[----:B------:R-:W-:Y:S01]  /*02d0*/  NOP ;  /* 0x0000000000007918 */ /* 0x000fe20000000000 */
[----:B------:R-:W-:Y:S01]  /*02e0*/  ISETP.NE.AND P2, PT, R10, RZ, PT ;  /* 0x000000ff0a00720c */ /* 0x000fe20003f45270 */
[----:B------:R-:W-:Y:S01]  /*02f0*/  NOP ;  /* 0x0000000000007918 */ /* 0x000fe20000000000 */
[----:B------:R-:W2:Y:S01]  /*0300*/  S2R R6, SR_CTAID.X ;  /* 0x0000000000067919 */ /* 0x000ea20000002500 */
[----:B------:R-:W-:Y:S02]  /*0310*/  LOP3.LUT R7, R7, 0xfffff7ff, RZ, 0xc0, !PT ;  /* 0xfffff7ff07077812 */ /* 0x000fe400078ec0ff */
[----:B-----5:R-:W-:-:S02]  /*0320*/  ISETP.NE.OR P0, PT, R0, RZ, !P0 ;  /* 0x000000ff0000720c */ /* 0x020fc40004705670 */
[----:B-1----:R-:W-:Y:S02]  /*0330*/  ISETP.NE.AND P3, PT, R2, 0x1, PT ;  /* 0x000000010200780c */ /* 0x002fe40003f65270 */
[----:B------:R-:W-:-:S04]  /*0340*/  SHF.R.S32.HI R0, RZ, 0x1f, R5 ;  /* 0x0000001fff007819 */ /* 0x000fc80000011405 */
[----:B------:R-:W-:-:S04]  /*0350*/  LEA.HI R0, R0, R5, RZ, 0x2 ;  /* 0x0000000500007211 */ /* 0x000fc800078f10ff */
[----:B------:R-:W-:Y:S01]  /*0360*/  LOP3.LUT R0, R0, 0xfffffffc, RZ, 0xc0, !PT ;  /* 0xfffffffc00007812 */ /* 0x000fe200078ec0ff */
[----:B------:R-:W-:Y:S01]  /*0370*/  VOTEU.ALL UP0, P0 ;  /* 0x00000000003f7886 */ /* 0x000fe20000000000 */
[----:B------:R-:W-:Y:S01]  /*0380*/  VOTEU.ALL UP1, P0 ;  /* 0x00000000003f7886 */ /* 0x000fe20000020000 */
[----:B------:R-:W2:Y:S01]  /*0390*/  @P3 LDC R17, c[0x0][0x10] ;  /* 0x00000400ff113b82 */ /* 0x000ea20000000800 */
[----:B------:R-:W-:Y:S01]  /*03a0*/  @P3 LOP3.LUT R7, R7, 0x800, RZ, 0xfc, !PT ;  /* 0x0000080007073812 */ /* 0x000fe200078efcff */
[----:B------:R-:W-:Y:S01]  /*03b0*/  IMAD.IADD R0, R5, 0x1, -R0 ;  /* 0x0000000105007824 */ /* 0x000fe200078e0a00 */
[----:B------:R-:W-:Y:S01]  /*03c0*/  @!UP0 UMOV UR6, 0x400 ;  /* 0x0000040000068882 */ /* 0x000fe20000000000 */
[----:B------:R-:W-:-:S04]  /*03d0*/  @!UP0 UIADD3 UR4, -UR4, 0x100000, URZ ;  /* 0x0010000004048890 */ /* 0x000fc8000fffe13f */
[----:B------:R-:W-:Y:S02]  /*03e0*/  @!UP0 USHF.L.U32 UR5, UR4, 0xb, URZ ;  /* 0x0000000b04058899 */ /* 0x000fe4000800063f */
[----:B------:R-:W-:Y:S01]  /*03f0*/  @!UP0 USHF.L.U32 UR4, UR4, 0x1, URZ ;  /* 0x0000000104048899 */ /* 0x000fe2000800063f */
[----:B0-----:R-:W-:Y:S01]  /*0400*/  @P3 IMAD.MOV.U32 R8, RZ, RZ, R3 ;  /* 0x000000ffff083224 */ /* 0x001fe200078e0003 */
[----:B------:R-:W-:Y:S01]  /*0410*/  ISETP.NE.AND P1, PT, R0, 0x3, PT ;  /* 0x000000030000780c */ /* 0x000fe20003f25270 */
[----:B------:R-:W0:Y:S01]  /*0420*/  @!UP0 S2UR UR7, SR_CgaCtaId ;  /* 0x00000000000789c3 */ /* 0x000e220000008800 */
[----:B------:R-:W-:Y:S02]  /*0430*/  @P3 IMAD.MOV.U32 R9, RZ, RZ, RZ ;  /* 0x000000ffff093224 */ /* 0x000fe400078e00ff */
[----:B------:R-:W-:Y:S02]  /*0440*/  IMAD.MOV.U32 R7, RZ, RZ, RZ ;  /* 0x000000ffff077224 */ /* 0x000fe400078e00ff */
[----:B------:R-:W-:-:S03]  /*0450*/  @P3 IMAD.MOV.U32 R5, RZ, RZ, RZ ;  /* 0x000000ffff053224 */ /* 0x000fc600078e00ff */
[----:B------:R-:W1:Y:S01]  /*0460*/  @!P3 LDC R11, c[0x0][0xc] ;  /* 0x00000300ff0bbb82 */ /* 0x000e620000000800 */
[----:B--2---:R-:W-:-:S04]  /*0470*/  @P3 IMAD.WIDE.U32 R16, R6, R17, R8 ;  /* 0x0000001106103225 */ /* 0x004fc800078e0008 */
[----:B------:R-:W-:Y:S01]  /*0480*/  @P3 IMAD.IADD R17, R17, 0x1, R5 ;  /* 0x0000000111113824 */ /* 0x000fe200078e0205 */
[----:B------:R-:W-:Y:S01]  /*0490*/  LOP3.LUT R5, R4, 0x7f, RZ, 0xc0, !PT ;  /* 0x0000007f04057812 */ /* 0x000fe200078ec0ff */
[----:B0-----:R-:W-:Y:S01]  /*04a0*/  @!UP0 ULEA UR8, UR7, UR6, 0x18 ;  /* 0x0000000607088291 */ /* 0x001fe2000f8ec03f */
[----:B------:R-:W-:Y:S02]  /*04b0*/  VOTEU.ALL UP0, P0 ;  /* 0x00000000003f7886 */ /* 0x000fe40000000000 */
[----:B------:R-:W-:Y:S01]  /*04c0*/  ULDC UR6, c[0x0][0xc] ;  /* 0x0000030000067ab9 */ /* 0x000fe20000000800 */
[----:B------:R-:W-:Y:S01]  /*04d0*/  ISETP.EQ.OR P0, PT, R0, RZ, !P1 ;  /* 0x000000ff0000720c */ /* 0x000fe20004f02670 */
[----:B------:R-:W-:-:S03]  /*04e0*/  ULDC UR7, c[0x0][0x10] ;  /* 0x0000040000077ab9 */ /* 0x000fc60000000800 */
[C---:B------:R-:W-:Y:S01]  /*04f0*/  ISETP.EQ.AND P0, PT, R10.reuse, RZ, P0 ;  /* 0x000000ff0a00720c */ /* 0x040fe20000702270 */
[----:B------:R-:W-:Y:S02]  /*0500*/  VIADD R10, R10, 0xffffffff ;  /* 0xffffffff0a0a7836 */ /* 0x000fe40000000000 */
[----:B-1----:R-:W-:Y:S01]  /*0510*/  @!P3 IMAD.WIDE.U32 R8, R11, R3, R6 ;  /* 0x000000030b08b225 */ /* 0x002fe200078e0006 */
[----:B------:R-:W0:Y:S02]  /*0520*/  FENCE.VIEW.ASYNC.S ;  /* 0x00000000000073c6 */ /* 0x000e240000000000 */
[----:B0-----:R-:W3:Y:S01]  /*0530*/  @!UP0 SYNCS.EXCH.64 URZ, [UR8+0x30], UR4 ;  /* 0x00003004083f85b2 */ /* 0x001ee20008000100 */
[----:B------:R-:W-:Y:S02]  /*0540*/  SEL R18, RZ, 0x1, !P0 ;  /* 0x00000001ff127807 */ /* 0x000fe40004000000 */
[----:B------:R-:W-:Y:S01]  /*0550*/  ISETP.GE.U32.AND P1, PT, R10, 0x2, PT ;  /* 0x000000020a00780c */ /* 0x000fe20003f26070 */
[----:B------:R-:W-:-:S02]  /*0560*/  @!P3 IMAD.MOV.U32 R16, RZ, RZ, R8 ;  /* 0x000000ffff10b224 */ /* 0x000fc400078e0008 */
[----:B------:R-:W-:Y:S01]  /*0570*/  @!P3 IMAD.MOV.U32 R17, RZ, RZ, R9 ;  /* 0x000000ffff11b224 */ /* 0x000fe200078e0009 */
[----:B------:R-:W-:Y:S01]  /*0580*/  SEL R18, R18, 0x2, P1 ;  /* 0x0000000212127807 */ /* 0x000fe20000800000 */
[----:B------:R0:W3:Y:S01]  /*0590*/  @!UP1 SYNCS.EXCH.64 URZ, [UR8+0x38], UR4 ;  /* 0x00003804083f95b2 */ /* 0x0000e20008000100 */
[----:B------:R-:W-:Y:S01]  /*05a0*/  NOP ;  /* 0x0000000000007918 */ /* 0x000fe20000000000 */
[----:B0-----:R-:W-:-:S03]  /*05b0*/  UIMAD.WIDE.U32 UR4, UR6, UR7, URZ ;  /* 0x00000007060472a5 */ /* 0x001fc6000f8e003f */
[----:B------:R-:W-:Y:S02]  /*05c0*/  ULDC UR6, c[0x0][0x14] ;  /* 0x0000050000067ab9 */ /* 0x000fe40000000800 */
[----:B------:R-:W-:Y:S02]  /*05d0*/  UIMAD.WIDE.U32 UR38, UR4, UR6, URZ ;  /* 0x00000006042672a5 */ /* 0x000fe4000f8e003f */
[----:B------:R-:W-:-:S04]  /*05e0*/  UIMAD UR41, UR5, UR6, URZ ;  /* 0x00000006052972a4 */ /* 0x000fc8000f8e023f */
[----:B------:R-:W-:Y:S01]  /*05f0*/  UIADD3 UR41, UR39, UR41, URZ ;  /* 0x0000002927297290 */ /* 0x000fe2000fffe03f */
[----:B---34-:R-:W-:Y:S06]  /*0600*/  BAR.SYNC.DEFER_BLOCKING 0x0 ;  /* 0x0000000000007b1d */ /* 0x018fec0000010000 */
[----:B------:R-:W-:Y:S05]  /*0610*/  @!P2 BRA `(.L_x_3) ;  /* 0x000000700028a947 */ /* 0x000fea0003800000 */
[----:B------:R-:W-:-:S13]  /*0620*/  ISETP.GT.U32.AND P0, PT, R10, 0x1, PT ;  /* 0x000000010a00780c */ /* 0x000fda0003f04070 */
[----:B------:R-:W-:Y:S05]  /*0630*/  @P0 EXIT ;  /* 0x000000000000094d */ /* 0x000fea0003800000 */
[----:B------:R-:W-:Y:S01]  /*0640*/  ULDC.64 UR4, c[0x0][0x650] ;  /* 0x0001940000047ab9 */ /* 0x000fe20000000a00 */
[----:B------:R-:W-:Y:S01]  /*0650*/  PRMT R0, RZ, 0x7610, R0 ;  /* 0x00007610ff007816 */ /* 0x000fe20000000000 */
[----:B------:R-:W-:Y:S01]  /*0660*/  IMAD.MOV.U32 R111, RZ, RZ, -0x1 ;  /* 0xffffffffff6f7424 */ /* 0x000fe200078e00ff */
[----:B------:R-:W-:Y:S01]  /*0670*/  ISETP.GE.U32.AND P0, PT, R16, UR4, PT ;  /* 0x0000000410007c0c */ /* 0x000fe2000bf06070 */
[----:B------:R-:W-:Y:S02]  /*0680*/  IMAD.MOV.U32 R101, RZ, RZ, -0x1 ;  /* 0xffffffffff657424 */ /* 0x000fe400078e00ff */
[----:B------:R-:W-:Y:S01]  /*0690*/  IMAD.MOV.U32 R19, RZ, RZ, -0x1 ;  /* 0xffffffffff137424 */ /* 0x000fe200078e00ff */
[----:B------:R-:W-:-:S13]  /*06a0*/  ISETP.GE.U32.AND.EX P0, PT, R17, UR5, PT, P0 ;  /* 0x0000000511007c0c */ /* 0x000fda000bf06100 */
[----:B------:R-:W-:Y:S05]  /*06b0*/  @P0 BRA `(.L_x_4) ;  /* 0x0000000400580947 */ /* 0x000fea0003800000 */
[----:B------:R-:W0:Y:S01]  /*06c0*/  LDC.64 R20, c[0x0][0x628] ;  /* 0x00018a00ff147b82 */ /* 0x000e220000000a00 */
[----:B------:R-:W-:Y:S02]  /*06d0*/  IMAD.MOV.U32 R8, RZ, RZ, R16 ;  /* 0x000000ffff087224 */ /* 0x000fe400078e0010 */
[----:B------:R-:W-:-:S05]  /*06e0*/  IMAD.MOV.U32 R9, RZ, RZ, R17 ;  /* 0x000000ffff097224 */ /* 0x000fca00078e0011 */
[----:B------:R-:W1:Y:S08]  /*06f0*/  LDC R0, c[0x0][0x630] ;  /* 0x00018c00ff007b82 */ /* 0x000e700000000800 */
[----:B------:R-:W2:Y:S01]  /*0700*/  LDC.64 R22, c[0x0][0x620] ;  /* 0x00018800ff167b82 */ /* 0x000ea20000000a00 */
[----:B0-----:R-:W-:-:S04]  /*0710*/  ISETP.NE.U32.AND P0, PT, R20, RZ, PT ;  /* 0x000000ff1400720c */ /* 0x001fc80003f05070 */
[----:B------:R-:W-:-:S13]  /*0720*/  ISETP.NE.AND.EX P0, PT, R21, RZ, PT, P0 ;  /* 0x000000ff1500720c */ /* 0x000fda0003f05300 */
[----:B-12---:R-:W-:Y:S05]  /*0730*/  @!P0 BRA `(.L_x_5) ;  /* 0x0000000000288947 */ /* 0x006fea0003800000 */
[----:B------:R-:W0:Y:S02]  /*0740*/  LDC R13, c[0x0][0x634] ;  /* 0x00018d00ff0d7b82 */ /* 0x000e240000000800 */
[----:B0-----:R-:W-:-:S05]  /*0750*/  IADD3 R13, P0, R16, R13, RZ ;  /* 0x0000000d100d7210 */ /* 0x001fca0007f1e0ff */
[----:B------:R-:W-:-:S04]  /*0760*/  IMAD.X R15, RZ, RZ, R17, P0 ;  /* 0x000000ffff0f7224 */ /* 0x000fc800000e0611 */
[----:B------:R-:W-:-:S04]  /*0770*/  IMAD.WIDE.U32 R8, R15, R20, RZ ;  /* 0x000000140f087225 */ /* 0x000fc800078e00ff */
[----:B------:R-:W-:-:S04]  /*0780*/  IMAD.WIDE.U32 R10, P0, R13, R21, R8 ;  /* 0x000000150d0a7225 */ /* 0x000fc80007800008 */
[----:B------:R-:W-:-:S04]  /*0790*/  IMAD.WIDE.U32 R8, R13, R20, RZ ;  /* 0x000000140d087225 */ /* 0x000fc800078e00ff */
[----:B------:R-:W-:Y:S01]  /*07a0*/  IMAD.X R13, RZ, RZ, RZ, P0 ;  /* 0x000000ffff0d7224 */ /* 0x000fe200000e06ff */
[----:B------:R-:W-:Y:S01]  /*07b0*/  IADD3 RZ, P0, R9, R10, RZ ;  /* 0x0000000a09ff7210 */ /* 0x000fe20007f1e0ff */
[----:B------:R-:W-:-:S04]  /*07c0*/  IMAD.MOV.U32 R12, RZ, RZ, R11 ;  /* 0x000000ffff0c7224 */ /* 0x000fc800078e000b */
[----:B------:R-:W-:-:S08]  /*07d0*/  IMAD.WIDE.U32.X R8, R15, R21, R12, P0 ;  /* 0x000000150f087225 */ /* 0x000fd000000e040c */
.L_x_5:
[-CC-:B------:R-:W-:Y:S01]  /*07e0*/  SHF.R.U64 R25, R8, R0.reuse, R9.reuse ;  /* 0x0000000008197219 */ /* 0x180fe20000001209 */
[----:B------:R-:W0:Y:S01]  /*07f0*/  LDC R12, c[0x0][0x618] ;  /* 0x00018600ff0c7b82 */ /* 0x000e220000000800 */
[----:B------:R-:W-:Y:S01]  /*0800*/  SHF.R.U32.HI R7, RZ, R0, R9 ;  /* 0x00000000ff077219 */ /* 0x000fe20000011609 */
[----:B------:R-:W-:Y:S01]  /*0810*/  ULDC UR4, c[0x0][0x150] ;  /* 0x0000540000047ab9 */ /* 0x000fe20000000800 */
[----:B------:R-:W-:Y:S02]  /*0820*/  IADD3 R11, P0, RZ, -R25, RZ ;  /* 0x80000019ff0b7210 */ /* 0x000fe40007f1e0ff */
[----:B------:R-:W-:-:S03]  /*0830*/  I2FP.F32.U32 R0, R6 ;  /* 0x0000000600007245 */ /* 0x000fc60000201000 */
[----:B------:R-:W1:Y:S01]  /*0840*/  LDC.64 R30, c[0x0][0x640] ;  /* 0x00019000ff1e7b82 */ /* 0x000e620000000a00 */
[----:B------:R-:W-:Y:S02]  /*0850*/  IMAD.X R13, RZ, RZ, ~R7, P0 ;  /* 0x000000ffff0d7224 */ /* 0x000fe400000e0e07 */
[----:B------:R-:W-:Y:S01]  /*0860*/  FMUL R0, R0, UR4 ;  /* 0x0000000400007c20 */ /* 0x000fe20008400000 */
[----:B------:R-:W-:Y:S01]  /*0870*/  IMAD.WIDE.U32 R8, R11, R22, R16 ;  /* 0x000000160b087225 */ /* 0x000fe200078e0010 */
[----:B------:R-:W-:-:S03]  /*0880*/  ULDC UR4, c[0x0][0x154] ;  /* 0x0000550000047ab9 */ /* 0x000fc60000000800 */
[----:B------:R-:W-:Y:S01]  /*0890*/  IMAD R10, R13, R22, RZ ;  /* 0x000000160d0a7224 */ /* 0x000fe200078e02ff */
[----:B------:R-:W2:Y:S01]  /*08a0*/  LDC R7, c[0x0][0x144] ;  /* 0x00005100ff077b82 */ /* 0x000ea20000000800 */
[----:B------:R-:W3:Y:S02]  /*08b0*/  F2I.U32.TRUNC.NTZ R0, R0 ;  /* 0x0000000000007305 */ /* 0x000ee4000020f000 */
[----:B------:R-:W-:-:S04]  /*08c0*/  IMAD R11, R11, R23, R10 ;  /* 0x000000170b0b7224 */ /* 0x000fc800078e020a */
[----:B------:R-:W-:Y:S01]  /*08d0*/  IMAD.IADD R9, R9, 0x1, R11 ;  /* 0x0000000109097824 */ /* 0x000fe200078e020b */
[----:B------:R-:W4:Y:S01]  /*08e0*/  LDC R24, c[0x0][0x608] ;  /* 0x00018200ff187b82 */ /* 0x000f220000000800 */
[----:B------:R-:W-:-:S03]  /*08f0*/  IMAD.MOV.U32 R11, RZ, RZ, -0x1 ;  /* 0xffffffffff0b7424 */ /* 0x000fc600078e00ff */
[-CC-:B0-----:R-:W-:Y:S02]  /*0900*/  SHF.R.U64 R22, R8, R12.reuse, R9.reuse ;  /* 0x0000000c08167219 */ /* 0x181fe40000001209 */
[----:B------:R-:W-:Y:S02]  /*0910*/  I2FP.F32.U32 R8, R3 ;  /* 0x0000000300087245 */ /* 0x000fe40000201000 */
[----:B------:R-:W0:Y:S01]  /*0920*/  LDC R28, c[0x0][0x658] ;  /* 0x00019600ff1c7b82 */ /* 0x000e220000000800 */
[----:B-1----:R-:W-:Y:S01]  /*0930*/  ISETP.NE.U32.AND P0, PT, R30, RZ, PT ;  /* 0x000000ff1e00720c */ /* 0x002fe20003f05070 */
[----:B---3--:R-:W-:Y:S02]  /*0940*/  IMAD.MOV R10, RZ, RZ, -R0 ;  /* 0x000000ffff0a7224 */ /* 0x008fe400078e0a00 */
[----:B------:R-:W-:Y:S01]  /*0950*/  FMUL R8, R8, UR4 ;  /* 0x0000000408087c20 */ /* 0x000fe20008400000 */
[----:B------:R-:W-:Y:S02]  /*0960*/  SHF.R.U32.HI R9, RZ, R12, R9 ;  /* 0x0000000cff097219 */ /* 0x000fe40000011609 */
[----:B------:R-:W-:Y:S01]  /*0970*/  ISETP.NE.AND.EX P0, PT, R31, RZ, PT, P0 ;  /* 0x000000ff1f00720c */ /* 0x000fe20003f05300 */
[----:B------:R1:W3:Y:S01]  /*0980*/  F2I.U32.TRUNC.NTZ R15, R8 ;  /* 0x00000008000f7305 */ /* 0x0002e2000020f000 */
[----:B------:R-:W1:Y:S01]  /*0990*/  LDC R20, c[0x0][0x148] ;  /* 0x00005200ff147b82 */ /* 0x000e620000000800 */
[----:B--2---:R-:W-:-:S07]  /*09a0*/  IMAD R0, R7, R10, R6 ;  /* 0x0000000a07007224 */ /* 0x004fce00078e0206 */
[----:B------:R-:W2:Y:S01]  /*09b0*/  LDC R26, c[0x0][0x600] ;  /* 0x00018000ff1a7b82 */ /* 0x000ea20000000800 */
[-CC-:B----4-:R-:W-:Y:S02]  /*09c0*/  SHF.R.U64 R32, R22, R24.reuse, R9.reuse ;  /* 0x0000001816207219 */ /* 0x190fe40000001209 */
[----:B------:R-:W-:Y:S01]  /*09d0*/  SHF.R.U32.HI R7, RZ, R24, R9 ;  /* 0x00000018ff077219 */ /* 0x000fe20000011609 */
[----:B------:R-:W-:-:S04]  /*09e0*/  IMAD.MOV.U32 R9, RZ, RZ, 0x1 ;  /* 0x00000001ff097424 */ /* 0x000fc800078e00ff */
[----:B------:R-:W4:Y:S01]  /*09f0*/  LDC R21, c[0x0][0x648] ;  /* 0x00019200ff157b82 */ /* 0x000f220000000800 */
[-C--:B0-----:R-:W-:Y:S02]  /*0a00*/  SHF.L.U32 R6, R11, R28.reuse, RZ ;  /* 0x0000001c0b067219 */ /* 0x081fe400000006ff */
[--C-:B------:R-:W-:Y:S02]  /*0a10*/  SHF.R.U64 R24, R32, R28, R7.reuse ;  /* 0x0000001c20187219 */ /* 0x100fe40000001207 */
[----:B------:R-:W-:Y:S02]  /*0a20*/  LOP3.LUT R13, RZ, R6, RZ, 0x33, !PT ;  /* 0x00000006ff0d7212 */ /* 0x000fe400078e33ff */
[-C--:B------:R-:W-:Y:S01]  /*0a30*/  SHF.R.U32.HI R7, RZ, R28.reuse, R7 ;  /* 0x0000001cff077219 */ /* 0x080fe20000011607 */
[----:B------:R-:W0:Y:S01]  /*0a40*/  LDC R23, c[0x0][0x638] ;  /* 0x00018e00ff177b82 */ /* 0x000e220000000800 */
[----:B------:R-:W-:Y:S01]  /*0a50*/  SHF.L.U32 R12, R9, R28, RZ ;  /* 0x0000001c090c7219 */ /* 0x000fe200000006ff */
[----:B------:R-:W-:-:S06]  /*0a60*/  IMAD.MOV.U32 R6, RZ, RZ, R24 ;  /* 0x000000ffff067224 */ /* 0x000fcc00078e0018 */
[----:B------:R-:W0:Y:S01]  /*0a70*/  LDC R111, c[0x0][0x610] ;  /* 0x00018400ff6f7b82 */ /* 0x000e220000000800 */
[----:B-1-3--:R-:W-:Y:S05]  /*0a80*/  @!P0 BRA `(.L_x_6) ;  /* 0x0000000000288947 */ /* 0x00afea0003800000 */
[----:B------:R-:W1:Y:S02]  /*0a90*/  LDC R11, c[0x0][0x64c] ;  /* 0x00019300ff0b7b82 */ /* 0x000e640000000800 */
[----:B-1----:R-:W-:-:S05]  /*0aa0*/  IADD3 R11, P0, R24, R11, RZ ;  /* 0x0000000b180b7210 */ /* 0x002fca0007f1e0ff */
        /* <DEDUP_REMOVED lines=8> */
.L_x_6:
[----:B----4-:R-:W-:Y:S01]  /*0b30*/  SHF.R.U64 R6, R6, R21, R7 ;  /* 0x0000001506067219 */ /* 0x010fe20000001207 */
[----:B--2---:R-:W-:Y:S01]  /*0b40*/  VIADD R7, R26, 0xffffffff ;  /* 0xffffffff1a077836 */ /* 0x004fe20000000000 */
[----:B------:R-:W-:Y:S01]  /*0b50*/  LOP3.LUT R13, R32, R13, RZ, 0xc0, !PT ;  /* 0x0000000d200d7212 */ /* 0x000fe200078ec0ff */
[----:B------:R-:W-:Y:S02]  /*0b60*/  IMAD.MOV R15, RZ, RZ, -R15 ;  /* 0x000000ffff0f7224 */ /* 0x000fe400078e0a0f */
[----:B------:R-:W-:Y:S02]  /*0b70*/  IMAD.MOV R8, RZ, RZ, -R6 ;  /* 0x000000ffff087224 */ /* 0x000fe400078e0a06 */
[----:B------:R-:W-:Y:S01]  /*0b80*/  IMAD R13, R12, R6, R13 ;  /* 0x000000060c0d7224 */ /* 0x000fe200078e020d */
[----:B------:R-:W-:Y:S01]  /*0b90*/  LOP3.LUT R6, R22, R7, RZ, 0xc0, !PT ;  /* 0x0000000716067212 */ /* 0x000fe200078ec0ff */
[----:B------:R-:W-:Y:S02]  /*0ba0*/  @P3 IMAD R0, R20, R15, R3 ;  /* 0x0000000f14003224 */ /* 0x000fe400078e0203 */
[----:B0-----:R-:W-:-:S02]  /*0bb0*/  IMAD R3, R8, R23, R24 ;  /* 0x0000001708037224 */ /* 0x001fc400078e0218 */
[----:B------:R-:W-:Y:S02]  /*0bc0*/  IMAD R111, R13, R111, R0 ;  /* 0x0000006f0d6f7224 */ /* 0x000fe400078e0200 */
[----:B------:R-:W-:Y:S02]  /*0bd0*/  IMAD R6, R3, R26, R6 ;  /* 0x0000001a03067224 */ /* 0x000fe400078e0206 */
[----:B------:R-:W-:Y:S02]  /*0be0*/  IMAD.MOV.U32 R0, RZ, RZ, 0x1 ;  /* 0x00000001ff007424 */ /* 0x000fe400078e00ff */
[----:B------:R-:W-:Y:S01]  /*0bf0*/  IMAD.MOV.U32 R19, RZ, RZ, R25 ;  /* 0x000000ffff137224 */ /* 0x000fe200078e0019 */
[----:B------:R-:W-:Y:S02]  /*0c00*/  SEL R101, R6, R111, !P3 ;  /* 0x0000006f06657207 */ /* 0x000fe40005800000 */
[----:B------:R-:W-:-:S07]  /*0c10*/  SEL R111, R111, R6, !P3 ;  /* 0x000000066f6f7207 */ /* 0x000fce0005800000 */
.L_x_4:
[----:B------:R-:W-:-:S08]  /*0c20*/  NOP ;  /* 0x0000000000007918 */ /* 0x000fd00000000000 */
[----:B------:R-:W0:Y:S02]  /*0c30*/  USETMAXREG.TRY_ALLOC.CTAPOOL UP0, 0xe8 ;  /* 0x000000e8000079c8 */ /* 0x000e240008000600 */
[----:B0-----:R-:W-:-:S13]  /*0c40*/  PLOP3.LUT P0, PT, PT, PT, UP0, 0x80, 0x0 ;  /* 0x000000000000781c */ /* 0x001fda0003f0f008 */
[----:B------:R-:W-:Y:S05]  /*0c50*/  @!P0 BRA `(.L_x_4) ;  /* 0xfffffffc00f08947 */ /* 0x000fea000383ffff */
[----:B------:R-:W-:Y:S01]  /*0c60*/  ULDC.64 UR4, c[0x0][0x598] ;  /* 0x0001660000047ab9 */ /* 0x000fe20000000a00 */
[----:B------:R-:W-:Y:S01]  /*0c70*/  ULDC.64 UR36, c[0x0][0x208] ;  /* 0x0000820000247ab9 */ /* 0x000fe20000000a00 */
[----:B------:R-:W-:-:S04]  /*0c80*/  ISETP.NE.U32.AND P0, PT, RZ, UR4, PT ;  /* 0x00000004ff007c0c */ /* 0x000fc8000bf05070 */
[----:B------:R-:W-:-:S13]  /*0c90*/  ISETP.NE.AND.EX P0, PT, RZ, UR5, PT, P0 ;  /* 0x00000005ff007c0c */ /* 0x000fda000bf05300 */
[----:B------:R-:W-:Y:S05]  /*0ca0*/  @!P0 BRA `(.L_x_7) ;  /* 0x00000000001c8947 */ /* 0x000fea0003800000 */
[----:B------:R-:W0:Y:S02]  /*0cb0*/  LDC.64 R6, c[0x0][0x598] ;  /* 0x00016600ff067b82 */ /* 0x000e240000000a00 */
[----:B0-----:R-:W2:Y:S02]  /*0cc0*/  LDG.E.64 R6, desc[UR36][R6.64] ;  /* 0x0000002406067981 */ /* 0x001ea4000c1e1b00 */
[----:B--2---:R-:W-:-:S04]  /*0cd0*/  ISETP.NE.U32.AND P0, PT, R6, RZ, PT ;  /* 0x000000ff0600720c */ /* 0x004fc80003f05070 */
[----:B------:R-:W-:-:S13]  /*0ce0*/  ISETP.NE.AND.EX P0, PT, R7, RZ, PT, P0 ;  /* 0x000000ff0700720c */ /* 0x000fda0003f05300 */
[----:B------:R-:W-:Y:S05]  /*0cf0*/  @!P0 BRA `(.L_x_7) ;  /* 0x0000000000088947 */ /* 0x000fea0003800000 */
[----:B------:R0:W5:Y:S01]  /*0d00*/  LD.E R88, desc[UR36][R6.64] ;  /* 0x0000002406587980 */ /* 0x000162000c101900 */
[----:B------:R-:W-:Y:S05]  /*0d10*/  BRA `(.L_x_8) ;  /* 0x0000000000247947 */ /* 0x000fea0003800000 */
.L_x_7:
[----:B------:R-:W-:Y:S02]  /*0d20*/  ULDC.64 UR4, c[0x0][0x588] ;  /* 0x0001620000047ab9 */ /* 0x000fe40000000a00 */
[----:B------:R-:W-:-:S04]  /*0d30*/  ISETP.NE.U32.AND P0, PT, RZ, UR4, PT ;  /* 0x00000004ff007c0c */ /* 0x000fc8000bf05070 */
[----:B------:R-:W-:-:S13]  /*0d40*/  ISETP.NE.AND.EX P0, PT, RZ, UR5, PT, P0 ;  /* 0x00000005ff007c0c */ /* 0x000fda000bf05300 */
[----:B------:R-:W-:Y:S05]  /*0d50*/  @!P0 BRA `(.L_x_9) ;  /* 0x00000000000c8947 */ /* 0x000fea0003800000 */
[----:B------:R-:W0:Y:S02]  /*0d60*/  LDC.64 R88, c[0x0][0x588] ;  /* 0x00016200ff587b82 */ /* 0x000e240000000a00 */
[----:B0-----:R1:W5:Y:S01]  /*0d70*/  LDG.E R88, desc[UR36][R88.64] ;  /* 0x0000002458587981 */ /* 0x001362000c1e1900 */
[----:B------:R-:W-:Y:S05]  /*0d80*/  BRA `(.L_x_8) ;  /* 0x0000000000087947 */ /* 0x000fea0003800000 */
.L_x_9:
[----:B------:R-:W-:Y:S02]  /*0d90*/  ULDC UR4, c[0x0][0x580] ;  /* 0x0001600000047ab9 */ /* 0x000fe40000000800 */
[----:B------:R-:W-:-:S07]  /*0da0*/  IMAD.U32 R88, RZ, RZ, UR4 ;  /* 0x00000004ff587e24 */ /* 0x000fce000f8e00ff */
.L_x_8:
[----:B------:R-:W-:Y:S02]  /*0db0*/  ULDC.64 UR4, c[0x0][0x5a0] ;  /* 0x0001680000047ab9 */ /* 0x000fe40000000a00 */
[----:B------:R-:W-:-:S04]  /*0dc0*/  ISETP.NE.U32.AND P0, PT, RZ, UR4, PT ;  /* 0x00000004ff007c0c */ /* 0x000fc8000bf05070 */
[----:B------:R-:W-:-:S13]  /*0dd0*/  ISETP.NE.AND.EX P0, PT, RZ, UR5, PT, P0 ;  /* 0x00000005ff007c0c */ /* 0x000fda000bf05300 */
[----:B------:R-:W-:Y:S05]  /*0de0*/  @!P0 BRA `(.L_x_10) ;  /* 0x00000000001c8947 */ /* 0x000fea0003800000 */
[----:B0-----:R-:W0:Y:S02]  /*0df0*/  LDC.64 R6, c[0x0][0x5a0] ;  /* 0x00016800ff067b82 */ /* 0x001e240000000a00 */
[----:B0-----:R-:W2:Y:S02]  /*0e00*/  LDG.E.64 R6, desc[UR36][R6.64] ;  /* 0x0000002406067981 */ /* 0x001ea4000c1e1b00 */
[----:B--2---:R-:W-:-:S04]  /*0e10*/  ISETP.NE.U32.AND P0, PT, R6, RZ, PT ;  /* 0x000000ff0600720c */ /* 0x004fc80003f05070 */
[----:B------:R-:W-:-:S13]  /*0e20*/  ISETP.NE.AND.EX P0, PT, R7, RZ, PT, P0 ;  /* 0x000000ff0700720c */ /* 0x000fda0003f05300 */
[----:B------:R-:W-:Y:S05]  /*0e30*/  @!P0 BRA `(.L_x_10) ;  /* 0x0000000000088947 */ /* 0x000fea0003800000 */
[----:B-1----:R0:W5:Y:S01]  /*0e40*/  LD.E R89, desc[UR36][R6.64] ;  /* 0x0000002406597980 */ /* 0x002162000c101900 */
[----:B------:R-:W-:Y:S05]  /*0e50*/  BRA `(.L_x_11) ;  /* 0x0000000000247947 */ /* 0x000fea0003800000 */
.L_x_10:
[----:B------:R-:W-:Y:S02]  /*0e60*/  ULDC.64 UR4, c[0x0][0x590] ;  /* 0x0001640000047ab9 */ /* 0x000fe40000000a00 */
[----:B------:R-:W-:-:S04]  /*0e70*/  ISETP.NE.U32.AND P0, PT, RZ, UR4, PT ;  /* 0x00000004ff007c0c */ /* 0x000fc8000bf05070 */
[----:B------:R-:W-:-:S13]  /*0e80*/  ISETP.NE.AND.EX P0, PT, RZ, UR5, PT, P0 ;  /* 0x00000005ff007c0c */ /* 0x000fda000bf05300 */
[----:B------:R-:W-:Y:S05]  /*0e90*/  @!P0 BRA `(.L_x_12) ;  /* 0x00000000000c8947 */ /* 0x000fea0003800000 */
[----:B0-----:R-:W1:Y:S02]  /*0ea0*/  LDC.64 R6, c[0x0][0x590] ;  /* 0x00016400ff067b82 */ /* 0x001e640000000a00 */
[----:B-1----:R1:W5:Y:S01]  /*0eb0*/  LDG.E R89, desc[UR36][R6.64] ;  /* 0x0000002406597981 */ /* 0x002362000c1e1900 */
[----:B------:R-:W-:Y:S05]  /*0ec0*/  BRA `(.L_x_11) ;  /* 0x0000000000087947 */ /* 0x000fea0003800000 */
.L_x_12:
[----:B------:R-:W-:Y:S02]  /*0ed0*/  ULDC UR4, c[0x0][0x584] ;  /* 0x0001610000047ab9 */ /* 0x000fe40000000800 */
[----:B-1----:R-:W-:-:S07]  /*0ee0*/  IMAD.U32 R89, RZ, RZ, UR4 ;  /* 0x00000004ff597e24 */ /* 0x002fce000f8e00ff */
.L_x_11:
[----:B------:R-:W-:-:S13]  /*0ef0*/  LOP3.LUT P0, RZ, R0, 0xff, RZ, 0xc0, !PT ;  /* 0x000000ff00ff7812 */ /* 0x000fda000780c0ff */
[----:B------:R-:W-:Y:S05]  /*0f00*/  @!P0 EXIT ;  /* 0x000000000000894d */ /* 0x000fea0003800000 */
[----:B------:R-:W2:Y:S01]  /*0f10*/  LDC R94, c[0x0][0x658] ;  /* 0x00019600ff5e7b82 */ /* 0x000ea20000000800 */
[----:B------:R-:W-:Y:S01]  /*0f20*/  LOP3.LUT R14, R14, 0x1, RZ, 0xc0, !PT ;  /* 0x000000010e0e7812 */ /* 0x000fe200078ec0ff */
[----:B------:R-:W-:Y:S01]  /*0f30*/  ULDC.64 UR6, c[0x0][0x288] ;  /* 0x0000a20000067ab9 */ /* 0x000fe20000000a00 */
[----:B------:R-:W-:Y:S01]  /*0f40*/  SHF.R.U32.HI R0, RZ, 0x2, R4 ;  /* 0x00000002ff007819 */ /* 0x000fe20000011604 */
[----:B------:R-:W-:Y:S01]  /*0f50*/  UIADD3 UR4, UR7, 0x3f, URZ ;  /* 0x0000003f07047890 */ /* 0x000fe2000fffe03f */
[----:B------:R-:W-:Y:S01]  /*0f60*/  SHF.R.U32.HI R5, RZ, 0x1, R5 ;  /* 0x00000001ff057819 */ /* 0x000fe20000011605 */
[----:B------:R-:W-:Y:S01]  /*0f70*/  IMAD.SHL.U32 R3, R14, 0x40, RZ ;  /* 0x000000400e037824 */ /* 0x000fe200078e00ff */
[----:B------:R-:W-:Y:S01]  /*0f80*/  LOP3.LUT R0, R0, 0x7, RZ, 0xc0, !PT ;  /* 0x0000000700007812 */ /* 0x000fe200078ec0ff */
[----:B------:R-:W3:Y:S01]  /*0f90*/  LDC.64 R90, c[0x0][0x5c8] ;  /* 0x00017200ff5a7b82 */ /* 0x000ee20000000a00 */
[----:B------:R-:W-:Y:S01]  /*0fa0*/  USHF.R.S32.HI UR5, URZ, 0x1f, UR4 ;  /* 0x0000001f3f057899 */ /* 0x000fe20008011404 */
[----:B------:R-:W-:Y:S01]  /*0fb0*/  LOP3.LUT R5, R5, 0x30, RZ, 0xc0, !PT ;  /* 0x0000003005057812 */ /* 0x000fe200078ec0ff */
[----:B01----:R-:W-:Y:S01]  /*0fc0*/  IMAD.MOV.U32 R7, RZ, RZ, 0x1 ;  /* 0x00000001ff077424 */ /* 0x003fe200078e00ff */
[--C-:B------:R-:W-:Y:S01]  /*0fd0*/  LOP3.LUT R22, R3, 0x40, R0.reuse, 0xe2, !PT ;  /* 0x0000004003167812 */ /* 0x100fe200078ee200 */
[----:B------:R-:W-:Y:S01]  /*0fe0*/  ULEA.HI UR5, UR5, UR4, URZ, 0x6 ;  /* 0x0000000405057291 */ /* 0x000fe2000f8f303f */
[-C--:B------:R-:W-:Y:S01]  /*0ff0*/  IADD3 R3, RZ, -R5.reuse, -R0 ;  /* 0x80000005ff037210 */ /* 0x080fe20007ffe800 */
[----:B------:R-:W-:Y:S01]  /*1000*/  IMAD.U32 R6, RZ, RZ, UR6 ;  /* 0x00000006ff067e24 */ /* 0x000fe2000f8e00ff */
[----:B------:R-:W0:Y:S01]  /*1010*/  LDC R98, c[0x0][0x600] ;  /* 0x00018000ff627b82 */ /* 0x000e220000000800 */
[----:B------:R-:W-:Y:S01]  /*1020*/  LOP3.LUT R22, R22, R5, RZ, 0xfc, !PT ;  /* 0x0000000516167212 */ /* 0x000fe200078efcff */
[----:B------:R-:W-:Y:S01]  /*1030*/  IMAD.MOV.U32 R5, RZ, RZ, -0x1 ;  /* 0xffffffffff057424 */ /* 0x000fe200078e00ff */
[----:B------:R-:W-:Y:S01]  /*1040*/  USHF.R.S32.HI UR43, URZ, 0x6, UR5 ;  /* 0x000000063f2b7899 */ /* 0x000fe20008011405 */
[----:B------:R-:W-:Y:S01]  /*1050*/  LOP3.LUT R95, R4, 0x3, RZ, 0xc0, !PT ;  /* 0x00000003045f7812 */ /* 0x000fe200078ec0ff */
[----:B------:R-:W-:Y:S01]  /*1060*/  IMAD R3, R14, -0x40, R3 ;  /* 0xffffffc00e037824 */ /* 0x000fe200078e0203 */
[C---:B------:R-:W-:Y:S01]  /*1070*/  LOP3.LUT R97, R4.reuse, 0x80, RZ, 0xc0, !PT ;  /* 0x0000008004617812 */ /* 0x040fe200078ec0ff */
[----:B------:R-:W-:Y:S01]  /*1080*/  UISETP.LT.AND UP0, UPT, UR43, 0x1, UPT ;  /* 0x000000012b00788c */ /* 0x000fe2000bf01270 */
[-C--:B--2---:R-:W-:Y:S01]  /*1090*/  SHF.L.U32 R5, R5, R94.reuse, RZ ;  /* 0x0000005e05057219 */ /* 0x084fe200000006ff */
[----:B------:R-:W-:Y:S01]  /*10a0*/  ULDC UR4, c[0x0][0x284] ;  /* 0x0000a10000047ab9 */ /* 0x000fe20000000800 */
[----:B------:R-:W-:Y:S01]  /*10b0*/  IMAD R95, R95, -0x2, R6 ;  /* 0xfffffffe5f5f7824 */ /* 0x000fe200078e0206 */
[----:B------:R-:W-:Y:S01]  /*10c0*/  USEL UR44, UR43, 0x1, UP0 ;  /* 0x000000012b2c7887 */ /* 0x000fe20008000000 */
[----:B------:R-:W-:Y:S01]  /*10d0*/  SHF.L.U32 R94, R7, R94, RZ ;  /* 0x0000005e075e7219 */ /* 0x000fe200000006ff */
[----:B------:R-:W-:Y:S01]  /*10e0*/  IMAD.SHL.U32 R96, R4, 0x2, RZ ;  /* 0x0000000204607824 */ /* 0x000fe200078e00ff */
[----:B------:R-:W-:Y:S01]  /*10f0*/  LOP3.LUT R116, R18, 0x1, RZ, 0xfc, !PT ;  /* 0x0000000112747812 */ /* 0x000fe200078efcff */
[----:B------:R-:W-:Y:S01]  /*1100*/  VIADD R100, R3, UR4 ;  /* 0x0000000403647c36 */ /* 0x000fe20008000000 */
[C-C-:B---3--:R-:W-:Y:S01]  /*1110*/  SHF.L.U64.HI R92, R90.reuse, 0x7, R91.reuse ;  /* 0x000000075a5c7819 */ /* 0x148fe2000001025b */
[----:B------:R-:W-:Y:S01]  /*1120*/  IMAD.MOV.U32 R23, RZ, RZ, RZ ;  /* 0x000000ffff177224 */ /* 0x000fe200078e00ff */
[C---:B------:R-:W-:Y:S01]  /*1130*/  SHF.L.U64.HI R93, R90.reuse, 0x3, R91 ;  /* 0x000000035a5d7819 */ /* 0x040fe2000001025b */
[C---:B------:R-:W-:Y:S01]  /*1140*/  IMAD.SHL.U32 R91, R90.reuse, 0x80, RZ ;  /* 0x000000805a5b7824 */ /* 0x040fe200078e00ff */
[----:B------:R-:W-:Y:S01]  /*1150*/  SHF.R.U32.HI R97, RZ, 0x7, R97 ;  /* 0x00000007ff617819 */ /* 0x000fe20000011661 */
[----:B------:R-:W-:Y:S01]  /*1160*/  IMAD.SHL.U32 R90, R90, 0x8, RZ ;  /* 0x000000085a5a7824 */ /* 0x000fe200078e00ff */
[----:B------:R-:W-:Y:S01]  /*1170*/  LOP3.LUT R99, RZ, R5, RZ, 0x33, !PT ;  /* 0x00000005ff637212 */ /* 0x000fe200078e33ff */
[----:B------:R-:W-:Y:S01]  /*1180*/  UIADD3 UR44, UR43, -UR44, URZ ;  /* 0x8000002c2b2c7290 */ /* 0x000fe2000fffe03f */
[----:B0-----:R-:W-:Y:S01]  /*1190*/  VIADD R98, R98, 0xffffffff ;  /* 0xffffffff62627836 */ /* 0x001fe20000000000 */
[----:B------:R-:W-:Y:S01]  /*11a0*/  UMOV UR40, URZ ;  /* 0x0000003f00287c82 */ /* 0x000fe20008000000 */
[----:B------:R-:W-:-:S09]  /*11b0*/  UMOV UR42, URZ ;  /* 0x0000003f002a7c82 */ /* 0x000fd20008000000 */
.L_x_156:
[----:B0-----:R-:W0:Y:S01]  /*11c0*/  SHFL.IDX PT, R0, R97, RZ, 0x1f ;  /* 0x00001fff61007589 */ /* 0x001e2200000e0000 */
[----:B-1----:R-:W1:Y:S01]  /*11d0*/  S2UR UR7, SR_CgaCtaId ;  /* 0x00000000000779c3 */ /* 0x002e620000008800 */
[----:B------:R-:W-:Y:S01]  /*11e0*/  UMOV UR6, 0x400 ;  /* 0x0000040000067882 */ /* 0x000fe20000000000 */
[----:B0-----:R-:W-:Y:S01]  /*11f0*/  R2UR UR4, R0 ;  /* 0x00000000000472ca */ /* 0x001fe200000e0000 */
[----:B-1----:R-:W-:-:S12]  /*1200*/  ULEA UR46, UR7, UR6, 0x18 ;  /* 0x00000006072e7291 */ /* 0x002fd8000f8ec03f */
[----:B------:R-:W-:-:S04]  /*1210*/  ULEA.HI UR5, UR4, UR4, URZ, 0x1 ;  /* 0x0000000404057291 */ /* 0x000fc8000f8f083f */
[----:B------:R-:W-:-:S04]  /*1220*/  ULOP3.LUT UR5, UR5, 0x7fffe, URZ, 0xc0, !UPT ;  /* 0x0007fffe05057892 */ /* 0x000fc8000f8ec03f */
[----:B------:R-:W-:-:S03]  /*1230*/  UIADD3 UR5, UR4, -UR5, URZ ;  /* 0x8000000504057290 */ /* 0x000fc6000fffe03f */
[----:B------:R-:W-:Y:S01]  /*1240*/  ULDC UR4, c[0x0][0x28c] ;  /* 0x0000a30000047ab9 */ /* 0x000fe20000000800 */
[----:B------:R-:W-:Y:S01]  /*1250*/  ULEA UR5, UR5, UR46, 0xd ;  /* 0x0000002e05057291 */ /* 0x000fe2000f8e683f */
[----:B------:R-:W-:-:S03]  /*1260*/  ISETP.LT.AND P0, PT, RZ, UR4, PT ;  /* 0x00000004ff007c0c */ /* 0x000fc6000bf01270 */
[----:B------:R-:W-:-:S04]  /*1270*/  UIADD3 UR5, UR5, 0x100, URZ ;  /* 0x0000010005057890 */ /* 0x000fc8000fffe03f */
[----:B------:R-:W-:-:S04]  /*1280*/  USHF.R.U32.HI UR5, URZ, 0x4, UR5 ;  /* 0x000000043f057899 */ /* 0x000fc80008011605 */
[----:B------:R-:W-:-:S04]  /*1290*/  ULOP3.LUT UR5, UR5, 0x3fff, URZ, 0xc0, !UPT ;  /* 0x00003fff05057892 */ /* 0x000fc8000f8ec03f */
[----:B------:R-:W-:Y:S01]  /*12a0*/  ULOP3.LUT UR45, UR5, 0x10000, URZ, 0xfc, !UPT ;  /* 0x00010000052d7892 */ /* 0x000fe2000f8efc3f */
[----:B--234-:R-:W-:Y:S11]  /*12b0*/  @P0 BRA `(.L_x_13) ;  /* 0x0000000000400947 */ /* 0x01cff60003800000 */
[----:B------:R-:W-:Y:S01]  /*12c0*/  MOV R0, 0x0 ;  /* 0x0000000000007802 */ /* 0x000fe20000000f00 */
[----:B------:R-:W-:Y:S01]  /*12d0*/  ULDC.64 UR4, c[0x4][0x68] ;  /* 0x01001a0000047ab9 */ /* 0x000fe20000000a00 */
[----:B------:R-:W-:Y:S01]  /*12e0*/  ULDC.64 UR6, c[0x4][0x8] ;  /* 0x0100020000067ab9 */ /* 0x000fe20000000a00 */
[----:B------:R-:W-:Y:S01]  /*12f0*/  IMAD.U32 R4, RZ, RZ, UR4 ;  /* 0x00000004ff047e24 */ /* 0x000fe2000f8e00ff */
[----:B------:R0:W1:Y:S01]  /*1300*/  LDC.64 R14, c[0x4][R0] ;  /* 0x01000000000e7b82 */ /* 0x0000620000000a00 */
[----:B------:R-:W-:Y:S01]  /*1310*/  IMAD.U32 R5, RZ, RZ, UR5 ;  /* 0x00000005ff057e24 */ /* 0x000fe2000f8e00ff */
[----:B------:R-:W-:Y:S01]  /*1320*/  ULDC.64 UR4, c[0x4][0x70] ;  /* 0x01001c0000047ab9 */ /* 0x000fe20000000a00 */
[----:B------:R-:W-:Y:S02]  /*1330*/  IMAD.U32 R10, RZ, RZ, UR6 ;  /* 0x00000006ff0a7e24 */ /* 0x000fe4000f8e00ff */
[----:B------:R-:W-:Y:S02]  /*1340*/  IMAD.U32 R6, RZ, RZ, UR4 ;  /* 0x00000004ff067e24 */ /* 0x000fe4000f8e00ff */
[----:B------:R-:W-:-:S02]  /*1350*/  IMAD.U32 R7, RZ, RZ, UR5 ;  /* 0x00000005ff077e24 */ /* 0x000fc4000f8e00ff */
[----:B------:R-:W-:Y:S02]  /*1360*/  IMAD.U32 R11, RZ, RZ, UR7 ;  /* 0x00000007ff0b7e24 */ /* 0x000fe4000f8e00ff */
[----:B------:R-:W-:Y:S02]  /*1370*/  IMAD.MOV.U32 R8, RZ, RZ, 0x1e1 ;  /* 0x000001e1ff087424 */ /* 0x000fe400078e00ff */
[----:B------:R-:W-:Y:S02]  /*1380*/  IMAD.MOV.U32 R12, RZ, RZ, 0x1 ;  /* 0x00000001ff0c7424 */ /* 0x000fe400078e00ff */
[----:B0-----:R-:W-:-:S07]  /*1390*/  IMAD.MOV.U32 R13, RZ, RZ, RZ ;  /* 0x000000ffff0d7224 */ /* 0x001fce00078e00ff */
[----:B------:R-:W-:-:S07]  /*13a0*/  LEPC R20, `(.L_x_13) ;  /* 0x000000001014794e */ /* 0x000fce0000000000 */
[----:B-1---5:R-:W-:Y:S05]  /*13b0*/  CALL.ABS.NOINC R14 ;  /* 0x000000000e007343 */ /* 0x022fea0003c00000 */
.L_x_13:
[----:B------:R-:W-:-:S13]  /*13c0*/  ISETP.NE.AND P0, PT, R116, 0x3, PT ;  /* 0x000000037400780c */ /* 0x000fda0003f05270 */
[----:B------:R-:W-:Y:S05]  /*13d0*/  @!P0 BRA `(.L_x_14) ;  /* 0x0000000000048947 */ /* 0x000fea0003800000 */
[----:B------:R-:W-:Y:S01]  /*13e0*/  BPT.TRAP 0x1 ;  /* 0x000000040000795c */ /* 0x000fe20000300000 */
.L_x_14:
[----:B------:R-:W-:Y:S02]  /*13f0*/  IMAD.U32 R3, RZ, RZ, UR42 ;  /* 0x0000002aff037e24 */ /* 0x000fe4000f8e00ff */
[----:B------:R-:W-:-:S03]  /*1400*/  IMAD.U32 R0, RZ, RZ, UR40 ;  /* 0x00000028ff007e24 */ /* 0x000fc6000f8e00ff */
[----:B------:R-:W-:Y:S02]  /*1410*/  LEA R3, R3, UR46, 0x3 ;  /* 0x0000002e03037c11 */ /* 0x000fe4000f8e18ff */
[----:B------:R-:W-:-:S04]  /*1420*/  SHF.L.U32 R0, R0, 0x1f, RZ ;  /* 0x0000001f00007819 */ /* 0x000fc800000006ff */
[----:B------:R0:W1:Y:S01]  /*1430*/  SYNCS.PHASECHK.TRANS64.TRYWAIT P1, [R3+URZ], R0 ;  /* 0x00000000030075a7 */ /* 0x000062000802017f */
[----:B------:R-:W-:Y:S05]  /*1440*/  @!P0 BRA `(.L_x_15) ;  /* 0x0000000000048947 */ /* 0x000fea0003800000 */
[----:B------:R-:W-:Y:S01]  /*1450*/  BPT.TRAP 0x1 ;  /* 0x000000040000795c */ /* 0x000fe20000300000 */
.L_x_15:
[----:B------:R-:W-:-:S05]  /*1460*/  IMAD.U32 R4, RZ, RZ, UR44 ;  /* 0x0000002cff047e24 */ /* 0x000fca000f8e00ff */
[----:B------:R-:W-:Y:S01]  /*1470*/  ISETP.GE.AND P2, PT, R4, 0x1, PT ;  /* 0x000000010400780c */ /* 0x000fe20003f46270 */
[----:B-1----:R-:W-:-:S12]  /*1480*/  @P1 BRA `(.L_x_16) ;  /* 0x0000000000081947 */ /* 0x002fd80003800000 */
[----:B------:R-:W1:Y:S02]  /*1490*/  SYNCS.PHASECHK.TRANS64.TRYWAIT P1, [R3+URZ], R0 ;  /* 0x00000000030075a7 */ /* 0x000e64000802017f */
[----:B-1----:R-:W-:Y:S05]  /*14a0*/  @!P1 BRA `(.L_x_17) ;  /* 0x0000007400e49947 */ /* 0x002fea0003800000 */
.L_x_16:
[----:B------:R-:W-:Y:S05]  /*14b0*/  WARPSYNC.ALL ;  /* 0x0000000000007948 */ /* 0x000fea0003800000 */
[----:B------:R-:W-:Y:S01]  /*14c0*/  UIADD3 UR4, UR46, 0x20100, URZ ;  /* 0x000201002e047890 */ /* 0x000fe2000fffe03f */
[----:B------:R-:W-:Y:S01]  /*14d0*/  WARPGROUP.ARRIVE ;  /* 0x00000000000079c5 */ /* 0x000fe20000000000 */
[----:B------:R-:W-:Y:S02]  /*14e0*/  ULEA UR6, UR42, UR45, 0xc ;  /* 0x0000002d2a067291 */ /* 0x000fe4000f8e603f */
[----:B------:R-:W-:Y:S01]  /*14f0*/  USHF.R.U32.HI UR4, URZ, 0x4, UR4 ;  /* 0x000000043f047899 */ /* 0x000fe20008011604 */
[----:B------:R-:W-:Y:S01]  /*1500*/  UMOV UR13, 0x40000040 ;  /* 0x40000040000d7882 */ /* 0x000fe20000000000 */
[----:B------:R-:W-:-:S02]  /*1510*/  UMOV UR15, 0x40000040 ;  /* 0x40000040000f7882 */ /* 0x000fc40000000000 */
[----:B------:R-:W-:Y:S01]  /*1520*/  ULOP3.LUT UR4, UR4, 0x3fff, URZ, 0xc0, !UPT ;  /* 0x00003fff04047892 */ /* 0x000fe2000f8ec03f */
[----:B------:R-:W-:Y:S01]  /*1530*/  UMOV UR12, UR6 ;  /* 0x00000006000c7c82 */ /* 0x000fe20008000000 */
[----:B------:R-:W-:Y:S02]  /*1540*/  UIADD3 UR5, UR6, 0x400, URZ ;  /* 0x0000040006057890 */ /* 0x000fe4000fffe03f */
[----:B------:R-:W-:Y:S02]  /*1550*/  ULOP3.LUT UR8, UR4, 0x10000, URZ, 0xfc, !UPT ;  /* 0x0001000004087892 */ /* 0x000fe4000f8efc3f */
[----:B------:R-:W-:Y:S02]  /*1560*/  UIADD3 UR7, UR6, 0x806, URZ ;  /* 0x0000080606077890 */ /* 0x000fe4000fffe03f */
[----:B------:R-:W-:Y:S02]  /*1570*/  ULEA UR4, UR42, UR8, 0xa ;  /* 0x000000082a047291 */ /* 0x000fe4000f8e503f */
[----:B------:R-:W-:-:S02]  /*1580*/  UIADD3 UR10, UR6, 0xc06, URZ ;  /* 0x00000c06060a7890 */ /* 0x000fc4000fffe03f */
[----:B------:R-:W-:-:S03]  /*1590*/  UIADD3 UR9, UR4, 0x206, URZ ;  /* 0x0000020604097890 */ /* 0x000fc6000fffe03f */
[----:B------:R-:W-:Y:S02]  /*15a0*/  UMOV UR14, UR4 ;  /* 0x00000004000e7c82 */ /* 0x000fe40008000000 */
[----:B------:R-:W-:Y:S01]  /*15b0*/  HGMMA.64x64x8.F32.TF32 R56, gdesc[UR12], RZ, !UPT, gsb0 ;  /* 0x04e000000c3879f0 */ /* 0x000fe2000c0028ff */
[----:B------:R-:W-:Y:S01]  /*15c0*/  UMOV UR12, UR5 ;  /* 0x00000005000c7c82 */ /* 0x000fe20008000000 */
[----:B------:R-:W-:Y:S01]  /*15d0*/  UMOV UR13, 0x40000040 ;  /* 0x40000040000d7882 */ /* 0x000fe20000000000 */
[----:B------:R-:W-:Y:S01]  /*15e0*/  UIADD3 UR5, UR6, 0x402, URZ ;  /* 0x0000040206057890 */ /* 0x000fe2000fffe03f */
[----:B------:R-:W-:Y:S02]  /*15f0*/  WARPGROUP.DEPBAR.LE gsb0, 0x0 ;  /* 0x00008000000079c5 */ /* 0x000fe40000010000 */
[----:B------:R-:W-:-:S06]  /*1600*/  WARPGROUP.ARRIVE ;  /* 0x00000000000079c5 */ /* 0x000fcc0000000000 */
[----:B------:R-:W-:Y:S01]  /*1610*/  HGMMA.64x64x8.F32.TF32 R24, gdesc[UR12], RZ, !UPT, gsb0 ;  /* 0x04e000000c1879f0 */ /* 0x000fe2000c0028ff */
[----:B------:R-:W-:Y:S02]  /*1620*/  UIADD3 UR12, UR6, 0x2, URZ ;  /* 0x00000002060c7890 */ /* 0x000fe4000fffe03f */
[----:B------:R-:W-:Y:S01]  /*1630*/  UIADD3 UR14, UR4, 0x2, URZ ;  /* 0x00000002040e7890 */ /* 0x000fe2000fffe03f */
[----:B------:R-:W-:Y:S01]  /*1640*/  UMOV UR13, 0x40000040 ;  /* 0x40000040000d7882 */ /* 0x000fe20000000000 */
[----:B------:R-:W-:Y:S01]  /*1650*/  UMOV UR15, 0x40000040 ;  /* 0x40000040000f7882 */ /* 0x000fe20000000000 */
[----:B------:R-:W-:Y:S02]  /*1660*/  WARPGROUP.DEPBAR.LE gsb0, 0x0 ;  /* 0x00008000000079c5 */ /* 0x000fe40000010000 */
[----:B------:R-:W-:-:S06]  /*1670*/  WARPGROUP.ARRIVE ;  /* 0x00000000000079c5 */ /* 0x000fcc0000000000 */
[----:B------:R-:W-:Y:S01]  /*1680*/  HGMMA.64x64x8.F32.TF32 R56, gdesc[UR12], R56, gsb0 ;  /* 0x04e000000c3879f0 */ /* 0x000fe20008002838 */
[----:B------:R-:W-:Y:S01]  /*1690*/  UMOV UR12, UR5 ;  /* 0x00000005000c7c82 */ /* 0x000fe20008000000 */
[----:B------:R-:W-:Y:S01]  /*16a0*/  UMOV UR13, 0x40000040 ;  /* 0x40000040000d7882 */ /* 0x000fe20000000000 */
[----:B------:R-:W-:Y:S01]  /*16b0*/  UIADD3 UR5, UR6, 0x404, URZ ;  /* 0x0000040406057890 */ /* 0x000fe2000fffe03f */
[----:B------:R-:W-:Y:S02]  /*16c0*/  WARPGROUP.DEPBAR.LE gsb0, 0x0 ;  /* 0x00008000000079c5 */ /* 0x000fe40000010000 */
[----:B------:R-:W-:-:S06]  /*16d0*/  WARPGROUP.ARRIVE ;  /* 0x00000000000079c5 */ /* 0x000fcc0000000000 */
[----:B------:R-:W-:Y:S01]  /*16e0*/  HGMMA.64x64x8.F32.TF32 R24, gdesc[UR12], R24, gsb0 ;  /* 0x04e000000c1879f0 */ /* 0x000fe20008002818 */
        /* <DEDUP_REMOVED lines=56> */
[----:B------:R-:W-:Y:S01]  /*1a70*/  UMOV UR4, UR7 ;  /* 0x0000000700047c82 */ /* 0x000fe20008000000 */
[----:B------:R-:W-:Y:S01]  /*1a80*/  UMOV UR6, UR9 ;  /* 0x0000000900067c82 */ /* 0x000fe20008000000 */
[----:B------:R-:W-:Y:S01]  /*1a90*/  UMOV UR7, 0x40000040 ;  /* 0x4000004000077882 */ /* 0x000fe20000000000 */
[----:B------:R-:W-:Y:S02]  /*1aa0*/  WARPGROUP.DEPBAR.LE gsb0, 0x0 ;  /* 0x00008000000079c5 */ /* 0x000fe40000010000 */
[----:B------:R-:W-:-:S06]  /*1ab0*/  WARPGROUP.ARRIVE ;  /* 0x00000000000079c5 */ /* 0x000fcc0000000000 */
[----:B------:R-:W-:Y:S01]  /*1ac0*/  HGMMA.64x64x8.F32.TF32 R56, gdesc[UR12], R56, gsb0 ;  /* 0x04e000000c3879f0 */ /* 0x000fe20008002838 */
[----:B------:R-:W-:Y:S01]  /*1ad0*/  UMOV UR12, UR5 ;  /* 0x00000005000c7c82 */ /* 0x000fe20008000000 */
[----:B------:R-:W-:Y:S01]  /*1ae0*/  UMOV UR13, 0x40000040 ;  /* 0x40000040000d7882 */ /* 0x000fe20000000000 */
[----:B------:R-:W-:Y:S01]  /*1af0*/  UMOV UR5, 0x40000040 ;  /* 0x4000004000057882 */ /* 0x000fe20000000000 */
[----:B------:R-:W-:Y:S02]  /*1b00*/  WARPGROUP.DEPBAR.LE gsb0, 0x0 ;  /* 0x00008000000079c5 */ /* 0x000fe40000010000 */
[----:B------:R-:W-:-:S06]  /*1b10*/  WARPGROUP.ARRIVE ;  /* 0x00000000000079c5 */ /* 0x000fcc0000000000 */
[----:B------:R-:W-:Y:S03]  /*1b20*/  HGMMA.64x64x8.F32.TF32 R24, gdesc[UR12], R24, gsb0 ;  /* 0x04e000000c1879f0 */ /* 0x000fe60008002818 */
[----:B------:R-:W-:Y:S02]  /*1b30*/  WARPGROUP.DEPBAR.LE gsb0, 0x0 ;  /* 0x00008000000079c5 */ /* 0x000fe40000010000 */
[----:B------:R-:W-:-:S06]  /*1b40*/  WARPGROUP.ARRIVE ;  /* 0x00000000000079c5 */ /* 0x000fcc0000000000 */
[----:B------:R-:W-:Y:S01]  /*1b50*/  HGMMA.64x64x8.F32.TF32 R56, gdesc[UR4], R56, gsb0 ;  /* 0x04e00000043879f0 */ /* 0x000fe20008002838 */
[----:B------:R-:W-:Y:S01]  /*1b60*/  UMOV UR4, UR10 ;  /* 0x0000000a00047c82 */ /* 0x000fe20008000000 */
[----:B------:R-:W-:Y:S01]  /*1b70*/  UMOV UR5, 0x40000040 ;  /* 0x4000004000057882 */ /* 0x000fe20000000000 */
[----:B------:R-:W-:Y:S02]  /*1b80*/  WARPGROUP.DEPBAR.LE gsb0, 0x0 ;  /* 0x00008000000079c5 */ /* 0x000fe40000010000 */
[----:B------:R-:W-:-:S06]  /*1b90*/  WARPGROUP.ARRIVE ;  /* 0x00000000000079c5 */ /* 0x000fcc0000000000 */
[----:B------:R-:W-:Y:S03]  /*1ba0*/  HGMMA.64x64x8.F32.TF32 R24, gdesc[UR4], R24, gsb0 ;  /* 0x04e00000041879f0 */ /* 0x000fe60008002818 */
[----:B------:R-:W-:Y:S02]  /*1bb0*/  WARPGROUP.DEPBAR.LE gsb0, 0x0 ;  /* 0x00008000000079c5 */ /* 0x000fe40000010000 */
[----:B------:R-:W-:Y:S05]  /*1bc0*/  @!P2 BRA `(.L_x_18) ;  /* 0x00000008004ca947 */ /* 0x000fea0003800000 */
[----:B------:R-:W-:Y:S01]  /*1bd0*/  UIADD3 UR13, UR42, 0x1, URZ ;  /* 0x000000012a0d7890 */ /* 0x000fe2000fffe03f */
[----:B01----:R-:W-:Y:S01]  /*1be0*/  IMAD.U32 R0, RZ, RZ, UR44 ;  /* 0x0000002cff007e24 */ /* 0x003fe2000f8e00ff */
[----:B------:R-:W-:Y:S02]  /*1bf0*/  UMOV UR9, UR42 ;  /* 0x0000002a00097c82 */ /* 0x000fe40008000000 */
[----:B------:R-:W-:-:S04]  /*1c00*/  UISETP.NE.AND UP0, UPT, UR13, 0x2, UPT ;  /* 0x000000020d00788c */ /* 0x000fc8000bf05270 */
[----:B------:R-:W-:Y:S02]  /*1c10*/  USEL UR4, URZ, 0x1, UP0 ;  /* 0x000000013f047887 */ /* 0x000fe40008000000 */
[----:B------:R-:W-:Y:S02]  /*1c20*/  USEL UR13, UR13, URZ, UP0 ;  /* 0x0000003f0d0d7287 */ /* 0x000fe40008000000 */
[----:B------:R-:W-:-:S06]  /*1c30*/  ULOP3.LUT UR4, UR40, UR4, URZ, 0x3c, !UPT ;  /* 0x0000000428047292 */ /* 0x000fcc000f8e3c3f */
[----:B------:R-:W-:-:S07]  /*1c40*/  IMAD.U32 R5, RZ, RZ, UR4 ;  /* 0x00000004ff057e24 */ /* 0x000fce000f8e00ff */
.L_x_25:
[----:B01----:R-:W-:Y:S05]  /*1c50*/  @!P0 BRA `(.L_x_19) ;  /* 0x0000000000048947 */ /* 0x003fea0003800000 */
[----:B------:R-:W-:Y:S01]  /*1c60*/  BPT.TRAP 0x1 ;  /* 0x000000040000795c */ /* 0x000fe20000300000 */
.L_x_19:
[----:B------:R-:W0:Y:S01]  /*1c70*/  S2UR UR4, SR_CgaCtaId ;  /* 0x00000000000479c3 */ /* 0x000e220000008800 */
[----:B------:R-:W-:Y:S01]  /*1c80*/  UMOV UR10, 0x400 ;  /* 0x00000400000a7882 */ /* 0x000fe20000000000 */
[----:B------:R-:W-:Y:S01]  /*1c90*/  SHF.L.U32 R3, R5, 0x1f, RZ ;  /* 0x0000001f05037819 */ /* 0x000fe200000006ff */
[----:B0-----:R-:W-:-:S04]  /*1ca0*/  ULEA UR10, UR4, UR10, 0x18 ;  /* 0x0000000a040a7291 */ /* 0x001fc8000f8ec03f */
[----:B------:R-:W-:-:S09]  /*1cb0*/  ULEA UR4, UR13, UR10, 0x3 ;  /* 0x0000000a0d047291 */ /* 0x000fd2000f8e183f */
[----:B------:R0:W1:Y:S01]  /*1cc0*/  SYNCS.PHASECHK.TRANS64.TRYWAIT P1, [UR4], R3 ;  /* 0x00000003ff0075a7 */ /* 0x0000620008020144 */
[----:B------:R-:W-:Y:S05]  /*1cd0*/  @!P0 BRA `(.L_x_20) ;  /* 0x0000000000048947 */ /* 0x000fea0003800000 */
[----:B------:R-:W-:Y:S01]  /*1ce0*/  BPT.TRAP 0x1 ;  /* 0x000000040000795c */ /* 0x000fe20000300000 */
.L_x_20:
[----:B-1----:R-:W-:Y:S05]  /*1cf0*/  @P1 BRA `(.L_x_21) ;  /* 0x0000000000081947 */ /* 0x002fea0003800000 */
[----:B------:R-:W1:Y:S02]  /*1d00*/  SYNCS.PHASECHK.TRANS64.TRYWAIT P1, [UR4], R3 ;  /* 0x00000003ff0075a7 */ /* 0x000e640008020144 */
[----:B-1----:R-:W-:Y:S05]  /*1d10*/  @!P1 BRA `(.L_x_22) ;  /* 0x0000006c00dc9947 */ /* 0x002fea0003800000 */
.L_x_21:
[----:B------:R-:W-:Y:S01]  /*1d20*/  ULEA UR12, UR13, UR8, 0xa ;  /* 0x000000080d0c7291 */ /* 0x000fe2000f8e503f */
[----:B------:R-:W-:Y:S01]  /*1d30*/  WARPGROUP.ARRIVE ;  /* 0x00000000000079c5 */ /* 0x000fe20000000000 */
[----:B------:R-:W-:Y:S01]  /*1d40*/  ULEA UR11, UR13, UR45, 0xc ;  /* 0x0000002d0d0b7291 */ /* 0x000fe2000f8e603f */
[----:B------:R-:W-:Y:S01]  /*1d50*/  UMOV UR7, 0x40000040 ;  /* 0x4000004000077882 */ /* 0x000fe20000000000 */
[----:B------:R-:W-:Y:S02]  /*1d60*/  UMOV UR5, 0x40000040 ;  /* 0x4000004000057882 */ /* 0x000fe40000000000 */
[----:B------:R-:W-:Y:S01]  /*1d70*/  UIADD3 UR14, UR11, 0x400, URZ ;  /* 0x000004000b0e7890 */ /* 0x000fe2000fffe03f */
[----:B------:R-:W-:Y:S02]  /*1d80*/  UMOV UR6, UR12 ;  /* 0x0000000c00067c82 */ /* 0x000fe40008000000 */
[----:B------:R-:W-:Y:S02]  /*1d90*/  UMOV UR4, UR11 ;  /* 0x0000000b00047c82 */ /* 0x000fe40008000000 */
[----:B------:R-:W-:Y:S01]  /*1da0*/  HGMMA.64x64x8.F32.TF32 R56, gdesc[UR4], R56, gsb0 ;  /* 0x04e00000043879f0 */ /* 0x000fe20008002838 */
[----:B------:R-:W-:Y:S01]  /*1db0*/  UMOV UR5, 0x40000040 ;  /* 0x4000004000057882 */ /* 0x000fe20000000000 */
[----:B------:R-:W-:Y:S01]  /*1dc0*/  UMOV UR4, UR14 ;  /* 0x0000000e00047c82 */ /* 0x000fe20008000000 */
[----:B------:R-:W-:Y:S01]  /*1dd0*/  UIADD3 UR14, UR11, 0x402, URZ ;  /* 0x000004020b0e7890 */ /* 0x000fe2000fffe03f */
[----:B------:R-:W-:-:S02]  /*1de0*/  WARPGROUP.DEPBAR.LE gsb0, 0x0 ;  /* 0x00008000000079c5 */ /* 0x000fc40000010000 */
        /* <DEDUP_REMOVED lines=76> */
[----:B------:R-:W-:Y:S02]  /*22b0*/  WARPGROUP.DEPBAR.LE gsb0, 0x0 ;  /* 0x00008000000079c5 */ /* 0x000fe40000010000 */
[----:B------:R-:W-:-:S06]  /*22c0*/  WARPGROUP.ARRIVE ;  /* 0x00000000000079c5 */ /* 0x000fcc0000000000 */
[----:B------:R-:W-:Y:S01]  /*22d0*/  HGMMA.64x64x8.F32.TF32 R24, gdesc[UR4], R24, gsb0 ;  /* 0x04e00000041879f0 */ /* 0x000fe20008002818 */
[----:B------:R-:W-:Y:S02]  /*22e0*/  UIADD3 UR6, UR12, 0x206, URZ ;  /* 0x000002060c067890 */ /* 0x000fe4000fffe03f */
[----:B------:R-:W-:Y:S01]  /*22f0*/  UIADD3 UR4, UR11, 0x806, URZ ;  /* 0x000008060b047890 */ /* 0x000fe2000fffe03f */
[----:B------:R-:W-:Y:S01]  /*2300*/  UMOV UR7, 0x40000040 ;  /* 0x4000004000077882 */ /* 0x000fe20000000000 */
[----:B------:R-:W-:Y:S01]  /*2310*/  UMOV UR5, 0x40000040 ;  /* 0x4000004000057882 */ /* 0x000fe20000000000 */
[----:B------:R-:W-:Y:S01]  /*2320*/  UIADD3 UR11, UR11, 0xc06, URZ ;  /* 0x00000c060b0b7890 */ /* 0x000fe2000fffe03f */
        /* <DEDUP_REMOVED lines=10> */
[----:B------:R-:W-:Y:S01]  /*23d0*/  BPT.TRAP 0x1 ;  /* 0x000000040000795c */ /* 0x000fe20000300000 */
.L_x_23:
[----:B------:R-:W-:Y:S01]  /*23e0*/  ULEA UR10, UR9, UR10, 0x3 ;  /* 0x0000000a090a7291 */ /* 0x000fe2000f8e183f */
[----:B------:R-:W-:-:S03]  /*23f0*/  ISETP.GT.U32.AND P1, PT, R18, 0x1, PT ;  /* 0x000000011200780c */ /* 0x000fc60003f24070 */
[----:B------:R-:W-:-:S04]  /*2400*/  UIADD3 UR10, UR10, 0x10, URZ ;  /* 0x000000100a0a7890 */ /* 0x000fc8000fffe03f */
[----:B------:R-:W-:-:S09]  /*2410*/  UPRMT UR10, URZ, 0x654, UR10 ;  /* 0x000006543f0a7896 */ /* 0x000fd2000800000a */
[----:B------:R-:W-:Y:S01]  /*2420*/  SYNCS.ARRIVE.TRANS64.RED.A1T0 RZ, [UR10], RZ ;  /* 0x000000ffffff79a7 */ /* 0x000fe2000810040a */
[----:B------:R-:W-:Y:S05]  /*2430*/  @P1 BRA `(.L_x_24) ;  /* 0x0000000000041947 */ /* 0x000fea0003800000 */
[----:B------:R-:W-:Y:S01]  /*2440*/  BPT.TRAP 0x1 ;  /* 0x000000040000795c */ /* 0x000fe20000300000 */
.L_x_24:
[----:B------:R-:W-:Y:S01]  /*2450*/  UIADD3 UR13, UR13, 0x1, URZ ;  /* 0x000000010d0d7890 */ /* 0x000fe2000fffe03f */
[C---:B------:R-:W-:Y:S01]  /*2460*/  ISETP.GT.AND P1, PT, R0.reuse, 0x1, PT ;  /* 0x000000010000780c */ /* 0x040fe20003f24270 */
[----:B------:R-:W-:Y:S01]  /*2470*/  UIADD3 UR9, UR9, 0x1, URZ ;  /* 0x0000000109097890 */ /* 0x000fe2000fffe03f */
[----:B------:R-:W-:Y:S01]  /*2480*/  VIADD R0, R0, 0xffffffff ;  /* 0xffffffff00007836 */ /* 0x000fe20000000000 */
[----:B------:R-:W-:Y:S02]  /*2490*/  UISETP.NE.AND UP0, UPT, UR13, 0x2, UPT ;  /* 0x000000020d00788c */ /* 0x000fe4000bf05270 */
[----:B------:R-:W-:Y:S02]  /*24a0*/  UISETP.NE.AND UP1, UPT, UR9, 0x2, UPT ;  /* 0x000000020900788c */ /* 0x000fe4000bf25270 */
[----:B------:R-:W-:Y:S02]  /*24b0*/  USEL UR4, URZ, 0x1, UP0 ;  /* 0x000000013f047887 */ /* 0x000fe40008000000 */
[----:B------:R-:W-:-:S02]  /*24c0*/  USEL UR13, UR13, URZ, UP0 ;  /* 0x0000003f0d0d7287 */ /* 0x000fc40008000000 */
[----:B------:R-:W-:Y:S02]  /*24d0*/  USEL UR9, UR9, URZ, UP1 ;  /* 0x0000003f09097287 */ /* 0x000fe40008800000 */
[----:B------:R-:W-:Y:S01]  /*24e0*/  LOP3.LUT R5, R5, UR4, RZ, 0x3c, !PT ;  /* 0x0000000405057c12 */ /* 0x000fe2000f8e3cff */
[----:B------:R-:W-:Y:S09]  /*24f0*/  @P1 BRA `(.L_x_25) ;  /* 0xfffffff400d41947 */ /* 0x000ff2000383ffff */
.L_x_18:
[----:B01----:R-:W0:Y:S02]  /*2500*/  LDC R0, c[0x0][0x28c] ;  /* 0x0000a300ff007b82 */ /* 0x003e240000000800 */
[----:B0-----:R-:W-:-:S13]  /*2510*/  ISETP.GE.AND P1, PT, R0, 0x1, PT ;  /* 0x000000010000780c */ /* 0x001fda0003f26270 */
[----:B------:R-:W-:Y:S05]  /*2520*/  @!P1 BRA `(.L_x_26) ;  /* 0x0000000000389947 */ /* 0x000fea0003800000 */
[----:B------:R-:W-:Y:S05]  /*2530*/  @!P0 BRA `(.L_x_27) ;  /* 0x0000000000048947 */ /* 0x000fea0003800000 */
[----:B------:R-:W-:Y:S01]  /*2540*/  BPT.TRAP 0x1 ;  /* 0x000000040000795c */ /* 0x000fe20000300000 */
.L_x_27:
[----:B------:R-:W0:Y:S01]  /*2550*/  S2UR UR6, SR_CgaCtaId ;  /* 0x00000000000679c3 */ /* 0x000e220000008800 */
[----:B------:R-:W-:Y:S01]  /*2560*/  UIADD3 UR4, UR44, UR42, URZ ;  /* 0x0000002a2c047290 */ /* 0x000fe2000fffe03f */
[----:B------:R-:W-:Y:S01]  /*2570*/  ISETP.GT.U32.AND P0, PT, R18, 0x1, PT ;  /* 0x000000011200780c */ /* 0x000fe20003f04070 */
[----:B------:R-:W-:Y:S02]  /*2580*/  UMOV UR5, 0x400 ;  /* 0x0000040000057882 */ /* 0x000fe40000000000 */
[----:B------:R-:W-:-:S04]  /*2590*/  USHF.L.U32 UR4, UR4, 0x3, URZ ;  /* 0x0000000304047899 */ /* 0x000fc8000800063f */
[----:B------:R-:W-:Y:S02]  /*25a0*/  ULOP3.LUT UR4, UR4, 0x8, URZ, 0xc0, !UPT ;  /* 0x0000000804047892 */ /* 0x000fe4000f8ec03f */
[----:B0-----:R-:W-:-:S04]  /*25b0*/  ULEA UR5, UR6, UR5, 0x18 ;  /* 0x0000000506057291 */ /* 0x001fc8000f8ec03f */
[----:B------:R-:W-:-:S04]  /*25c0*/  UIADD3 UR4, UR5, 0x10, UR4 ;  /* 0x0000001005047890 */ /* 0x000fc8000fffe004 */
[----:B------:R-:W-:-:S09]  /*25d0*/  UPRMT UR4, URZ, 0x654, UR4 ;  /* 0x000006543f047896 */ /* 0x000fd20008000004 */
[----:B------:R-:W-:Y:S01]  /*25e0*/  SYNCS.ARRIVE.TRANS64.RED.A1T0 RZ, [UR4], RZ ;  /* 0x000000ffffff79a7 */ /* 0x000fe20008100404 */
[----:B------:R-:W-:Y:S05]  /*25f0*/  @P0 BRA `(.L_x_26) ;  /* 0x0000000000040947 */ /* 0x000fea0003800000 */
[----:B------:R-:W-:Y:S01]  /*2600*/  BPT.TRAP 0x1 ;  /* 0x000000040000795c */ /* 0x000fe20000300000 */
.L_x_26:
[----:B------:R-:W-:Y:S01]  /*2610*/  IMAD.SHL.U32 R101, R101, 0x40, RZ ;  /* 0x0000004065657824 */ /* 0x000fe200078e00ff */
[----:B------:R-:W-:Y:S01]  /*2620*/  ULDC UR6, c[0x0][0x288] ;  /* 0x0000a20000067ab9 */ /* 0x000fe20000000800 */
[----:B------:R-:W-:Y:S01]  /*2630*/  SHF.R.S32.HI R21, RZ, 0x1f, R19 ;  /* 0x0000001fff157819 */ /* 0x000fe20000011413 */
[----:B------:R-:W-:Y:S01]  /*2640*/  IMAD.SHL.U32 R3, R111, 0x100, RZ ;  /* 0x000001006f037824 */ /* 0x000fe200078e00ff */
[----:B------:R-:W-:Y:S01]  /*2650*/  ULDC.64 UR4, c[0x0][0x5d0] ;  /* 0x0001740000047ab9 */ /* 0x000fe20000000a00 */
[----:B------:R-:W-:Y:S01]  /*2660*/  LOP3.LUT R10, R101, 0x6, R96, 0xf8, !PT ;  /* 0x00000006650a7812 */ /* 0x000fe200078ef860 */
[----:B------:R-:W-:Y:S01]  /*2670*/  IMAD.WIDE R110, R111, 0x100, R22 ;  /* 0x000001006f6e7825 */ /* 0x000fe200078e0216 */
[----:B------:R-:W-:Y:S01]  /*2680*/  ISETP.GE.AND P0, PT, R101, UR6, PT ;  /* 0x0000000665007c0c */ /* 0x000fe2000bf06270 */
[----:B------:R-:W-:Y:S01]  /*2690*/  ULDC UR6, c[0x0][0x284] ;  /* 0x0000a10000067ab9 */ /* 0x000fe20000000800 */
[----:B------:R-:W-:Y:S01]  /*26a0*/  SHF.R.S32.HI R11, RZ, 0x1f, R10 ;  /* 0x0000001fff0b7819 */ /* 0x000fe2000001140a */
[----:B------:R-:W-:Y:S01]  /*26b0*/  IMAD R0, R21, UR4, RZ ;  /* 0x0000000415007c24 */ /* 0x000fe2000f8e02ff */
[----:B------:R-:W-:-:S03]  /*26c0*/  ISETP.GE.OR P0, PT, R3, UR6, P0 ;  /* 0x0000000603007c0c */ /* 0x000fc60008706670 */
[C---:B------:R-:W-:Y:S02]  /*26d0*/  IMAD R7, R19.reuse, UR5, R0 ;  /* 0x0000000513077c24 */ /* 0x040fe4000f8e0200 */
[----:B------:R-:W-:Y:S01]  /*26e0*/  IMAD.WIDE.U32 R4, R19, UR4, R10 ;  /* 0x0000000413047c25 */ /* 0x000fe2000f8e000a */
[----:B------:R-:W-:-:S03]  /*26f0*/  ULDC.64 UR4, c[0x0][0x5c8] ;  /* 0x0001720000047ab9 */ /* 0x000fc60000000a00 */
[----:B------:R-:W-:Y:S02]  /*2700*/  IMAD R9, R111, UR4, RZ ;  /* 0x000000046f097c24 */ /* 0x000fe4000f8e02ff */
[----:B------:R-:W-:Y:S02]  /*2710*/  IMAD.IADD R5, R5, 0x1, R7 ;  /* 0x0000000105057824 */ /* 0x000fe400078e0207 */
[C---:B------:R-:W-:Y:S02]  /*2720*/  IMAD R9, R110.reuse, UR5, R9 ;  /* 0x000000056e097c24 */ /* 0x040fe4000f8e0209 */
[----:B------:R-:W-:-:S04]  /*2730*/  IMAD.WIDE.U32 R112, R110, UR4, R4 ;  /* 0x000000046e707c25 */ /* 0x000fc8000f8e0004 */
[----:B------:R-:W-:Y:S01]  /*2740*/  IMAD.MOV.U32 R0, RZ, RZ, -0x1 ;  /* 0xffffffffff007424 */ /* 0x000fe200078e00ff */
[----:B------:R-:W-:Y:S06]  /*2750*/  @P0 BRA `(.L_x_28) ;  /* 0x00000048002c0947 */ /* 0x000fec0003800000 */
[----:B-----5:R-:W-:Y:S01]  /*2760*/  FSETP.NEU.AND P1, PT, R89, RZ, PT ;  /* 0x000000ff5900720b */ /* 0x020fe20003f2d000 */
[----:B------:R-:W-:Y:S01]  /*2770*/  IMAD.IADD R4, R95, 0x1, -R101 ;  /* 0x000000015f047824 */ /* 0x000fe200078e0a65 */
[----:B------:R-:W-:Y:S01]  /*2780*/  BSSY B0, `(.L_x_28) ;  /* 0x0000488000007945 */ /* 0x000fe20003800000 */
[----:B------:R-:W-:Y:S02]  /*2790*/  IMAD.IADD R3, R100, 0x1, -R3 ;  /* 0x0000000164037824 */ /* 0x000fe400078e0a03 */
[----:B------:R-:W-:Y:S01]  /*27a0*/  IMAD.IADD R115, R113, 0x1, R9 ;  /* 0x0000000171737824 */ /* 0x000fe200078e0209 */
[----:B------:R-:W-:-:S04]  /*27b0*/  ISETP.GT.AND P6, PT, R4, RZ, PT ;  /* 0x000000ff0400720c */ /* 0x000fc80003fc4270 */
[----:B------:R-:W-:-:S03]  /*27c0*/  ISETP.GT.AND P0, PT, R3, RZ, P6 ;  /* 0x000000ff0300720c */ /* 0x000fc60003704270 */
[----:B------:R-:W-:Y:S10]  /*27d0*/  @!P1 BRA `(.L_x_29) ;  /* 0x0000003000949947 */ /* 0x000ff40003800000 */
[----:B------:R-:W0:Y:S01]  /*27e0*/  LDC.64 R14, c[0x0][0x5b8] ;  /* 0x00016e00ff0e7b82 */ /* 0x000e220000000a00 */
[----:B------:R-:W-:-:S07]  /*27f0*/  ULDC.64 UR4, c[0x0][0x5c0] ;  /* 0x0001700000047ab9 */ /* 0x000fce0000000a00 */
[----:B------:R-:W1:Y:S08]  /*2800*/  LDC.64 R106, c[0x0][0x5b0] ;  /* 0x00016c00ff6a7b82 */ /* 0x000e700000000a00 */
[----:B------:R-:W2:Y:S01]  /*2810*/  LDC.64 R12, c[0x0][0x5a8] ;  /* 0x00016a00ff0c7b82 */ /* 0x000ea20000000a00 */
[-C--:B0-----:R-:W-:Y:S02]  /*2820*/  IMAD R6, R21, R14.reuse, RZ ;  /* 0x0000000e15067224 */ /* 0x081fe400078e02ff */
[----:B------:R-:W-:-:S04]  /*2830*/  IMAD.WIDE.U32 R102, R19, R14, R10 ;  /* 0x0000000e13667225 */ /* 0x000fc800078e000a */
[----:B------:R-:W-:Y:S02]  /*2840*/  IMAD R123, R19, R15, R6 ;  /* 0x0000000f137b7224 */ /* 0x000fe400078e0206 */
[-C--:B-1----:R-:W-:Y:S02]  /*2850*/  IMAD R5, R111, R106.reuse, RZ ;  /* 0x0000006a6f057224 */ /* 0x082fe400078e02ff */
[----:B------:R-:W-:Y:S02]  /*2860*/  IMAD.IADD R105, R103, 0x1, R123 ;  /* 0x0000000167697824 */ /* 0x000fe400078e027b */
[----:B------:R-:W-:Y:S02]  /*2870*/  IMAD.MOV.U32 R104, RZ, RZ, R102 ;  /* 0x000000ffff687224 */ /* 0x000fe400078e0066 */
[C---:B------:R-:W-:Y:S02]  /*2880*/  IMAD R101, R110.reuse, R107, R5 ;  /* 0x0000006b6e657224 */ /* 0x040fe400078e0205 */
[----:B------:R-:W-:-:S04]  /*2890*/  IMAD.WIDE.U32 R6, R110, R106, R104 ;  /* 0x0000006a6e067225 */ /* 0x000fc800078e0068 */
[----:B------:R-:W-:Y:S01]  /*28a0*/  IMAD.IADD R5, R7, 0x1, R101 ;  /* 0x0000000107057824 */ /* 0x000fe200078e0265 */
[----:B--2---:R-:W-:-:S04]  /*28b0*/  LEA R8, P1, R6, R12, 0x2 ;  /* 0x0000000c06087211 */ /* 0x004fc800078210ff */
[----:B------:R-:W-:-:S05]  /*28c0*/  LEA.HI.X R9, R6, R13, R5, 0x2, P1 ;  /* 0x0000000d06097211 */ /* 0x000fca00008f1405 */
[----:B------:R-:W2:Y:S01]  /*28d0*/  @P0 LDG.E.LTC128B R5, desc[UR36][R8.64] ;  /* 0x0000002408050981 */ /* 0x000ea2000c1e1920 */
[----:B------:R-:W-:Y:S01]  /*28e0*/  LEA R20, P1, R112, UR4, 0x2 ;  /* 0x0000000470147c11 */ /* 0x000fe2000f8210ff */
[-C--:B------:R-:W-:Y:S01]  /*28f0*/  IMAD.WIDE.U32 R6, R110, R106.reuse, R10 ;  /* 0x0000006a6e067225 */ /* 0x080fe200078e000a */
[----:B------:R-:W-:Y:S01]  /*2900*/  ISETP.GT.AND P4, PT, R4, 0x1, PT ;  /* 0x000000010400780c */ /* 0x000fe20003f84270 */
[----:B------:R-:W-:Y:S01]  /*2910*/  BSSY B1, `(.L_x_30) ;  /* 0x0000013000017945 */ /* 0x000fe20003800000 */
[----:B------:R-:W-:Y:S01]  /*2920*/  LEA.HI.X R21, R112, UR5, R115, 0x2, P1 ;  /* 0x0000000570157c11 */ /* 0x000fe200088f1473 */
[----:B------:R-:W-:Y:S01]  /*2930*/  IMAD.IADD R7, R101, 0x1, R7 ;  /* 0x0000000165077824 */ /* 0x000fe200078e0207 */
[----:B------:R-:W-:Y:S01]  /*2940*/  ISETP.GT.AND P1, PT, R3, RZ, P4 ;  /* 0x000000ff0300720c */ /* 0x000fe20002724270 */
[C---:B------:R-:W-:Y:S01]  /*2950*/  IMAD.SHL.U32 R112, R106.reuse, 0x8, RZ ;  /* 0x000000086a707824 */ /* 0x040fe200078e00ff */
[----:B------:R-:W-:Y:S02]  /*2960*/  SHF.L.U64.HI R113, R106, 0x3, R107 ;  /* 0x000000036a717819 */ /* 0x000fe4000001026b */
[----:B------:R-:W-:Y:S01]  /*2970*/  P2R R117, PR, RZ, 0x10 ;  /* 0x00000010ff757803 */ /* 0x000fe20000000000 */
[----:B------:R-:W-:Y:S01]  /*2980*/  IMAD.WIDE.U32 R114, R110, R106, R112 ;  /* 0x0000006a6e727225 */ /* 0x000fe200078e0070 */
[----:B--2---:R-:W-:-:S05]  /*2990*/  LOP3.LUT R108, R5, 0xffffe000, RZ, 0xc0, !PT ;  /* 0xffffe000056c7812 */ /* 0x004fca00078ec0ff */
[----:B------:R-:W-:Y:S01]  /*29a0*/  FMUL R15, R108, R89 ;  /* 0x000000596c0f7220 */ /* 0x000fe20000400000 */
[----:B------:R-:W-:-:S04]  /*29b0*/  IMAD.WIDE.U32 R108, R19, R14, R6 ;  /* 0x0000000e136c7225 */ /* 0x000fc800078e0006 */
[----:B------:R-:W-:Y:S01]  /*29c0*/  FFMA R15, R56, R88, R15 ;  /* 0x00000058380f7223 */ /* 0x000fe2000000000f */
[----:B------:R-:W-:Y:S01]  /*29d0*/  IMAD.IADD R7, R123, 0x1, R109 ;  /* 0x000000017b077824 */ /* 0x000fe200078e026d */
[----:B------:R-:W-:-:S03]  /*29e0*/  LEA R6, P2, R108, R12, 0x2 ;  /* 0x0000000c6c067211 */ /* 0x000fc600078410ff */
[----:B------:R-:W-:Y:S02]  /*29f0*/  F2FP.TF32.F32.PACK_B R15, R15 ;  /* 0x0000000fff0f723e */ /* 0x000fe400024050ff */
[----:B------:R-:W-:-:S03]  /*2a00*/  LEA.HI.X R7, R108, R13, R7, 0x2, P2 ;  /* 0x0000000d6c077211 */ /* 0x000fc600010f1407 */
[----:B------:R0:W-:Y:S01]  /*2a10*/  @P0 STG.E desc[UR36][R20.64], R15 ;  /* 0x0000000f14000986 */ /* 0x0001e2000c101924 */
[----:B------:R-:W-:Y:S05]  /*2a20*/  @!P1 BRA `(.L_x_31) ;  /* 0x0000000000049947 */ /* 0x000fea0003800000 */
[----:B------:R1:W5:Y:S02]  /*2a30*/  LDG.E.LTC128B R5, desc[UR36][R6.64+0x4] ;  /* 0x0000042406057981 */ /* 0x000364000c1e1920 */
.L_x_31:
[----:B------:R-:W-:Y:S05]  /*2a40*/  BSYNC B1 ;  /* 0x0000000000017941 */ /* 0x000fea0003800000 */
.L_x_30:
[----:B-----5:R-:W-:Y:S01]  /*2a50*/  LOP3.LUT R8, R5, 0xffffe000, RZ, 0xc0, !PT ;  /* 0xffffe00005087812 */ /* 0x020fe200078ec0ff */
[----:B0-----:R-:W-:Y:S01]  /*2a60*/  IMAD.IADD R15, R101, 0x1, R115 ;  /* 0x00000001650f7824 */ /* 0x001fe200078e0273 */
[----:B------:R-:W-:Y:S01]  /*2a70*/  IADD3 R9, P2, R102, R114, RZ ;  /* 0x0000007266097210 */ /* 0x000fe20007f5e0ff */
[----:B------:R-:W-:Y:S01]  /*2a80*/  IMAD.MOV.U32 R101, RZ, RZ, R5 ;  /* 0x000000ffff657224 */ /* 0x000fe200078e0005 */
[----:B------:R-:W-:Y:S01]  /*2a90*/  ISETP.GT.AND P0, PT, R3, 0x8, P6 ;  /* 0x000000080300780c */ /* 0x000fe20003704270 */
[----:B------:R-:W-:Y:S02]  /*2aa0*/  FMUL R8, R8, R89 ;  /* 0x0000005908087220 */ /* 0x000fe40000400000 */
[----:B------:R-:W-:Y:S02]  /*2ab0*/  IMAD.X R56, R15, 0x1, R105, P2 ;  /* 0x000000010f387824 */ /* 0x000fe400010e0669 */
[----:B------:R-:W-:Y:S01]  /*2ac0*/  FFMA R57, R57, R88, R8 ;  /* 0x0000005839397223 */ /* 0x000fe20000000008 */
[----:B------:R-:W-:-:S04]  /*2ad0*/  LEA R8, P2, R9, R12, 0x2 ;  /* 0x0000000c09087211 */ /* 0x000fc800078410ff */
[----:B------:R-:W-:Y:S02]  /*2ae0*/  F2FP.TF32.F32.PACK_B R57, R57 ;  /* 0x00000039ff39723e */ /* 0x000fe400024050ff */
[----:B------:R-:W-:-:S03]  /*2af0*/  LEA.HI.X R9, R9, R13, R56, 0x2, P2 ;  /* 0x0000000d09097211 */ /* 0x000fc600010f1438 */
[----:B------:R0:W-:Y:S04]  /*2b00*/  @P1 STG.E desc[UR36][R20.64+0x4], R57 ;  /* 0x0000043914001986 */ /* 0x0001e8000c101924 */
[----:B------:R-:W2:Y:S01]  /*2b10*/  @P0 LDG.E.LTC128B R101, desc[UR36][R8.64] ;  /* 0x0000002408650981 */ /* 0x000ea2000c1e1920 */
[----:B------:R-:W-:Y:S01]  /*2b20*/  IADD3 R114, P1, R10, R114, RZ ;  /* 0x000000720a727210 */ /* 0x000fe20007f3e0ff */
[C---:B------:R-:W-:Y:S01]  /*2b30*/  IMAD.SHL.U32 R119, R90.reuse, 0x4, RZ ;  /* 0x000000045a777824 */ /* 0x040fe200078e00ff */
[----:B------:R-:W-:Y:S01]  /*2b40*/  SHF.L.U64.HI R121, R90, 0x2, R93 ;  /* 0x000000025a797819 */ /* 0x000fe2000001025d */
[----:B------:R-:W-:Y:S02]  /*2b50*/  BSSY B1, `(.L_x_32) ;  /* 0x0000010000017945 */ /* 0x000fe40003800000 */
[----:B------:R-:W-:Y:S01]  /*2b60*/  IMAD.X R115, R11, 0x1, R15, P1 ;  /* 0x000000010b737824 */ /* 0x000fe200008e060f */
[----:B------:R-:W-:-:S02]  /*2b70*/  IADD3 R108, P2, R119, R20, RZ ;  /* 0x00000014776c7210 */ /* 0x000fc40007f5e0ff */
[----:B------:R-:W-:Y:S01]  /*2b80*/  ISETP.GT.AND P1, PT, R3, 0x8, P4 ;  /* 0x000000080300780c */ /* 0x000fe20002724270 */
[----:B------:R-:W-:-:S04]  /*2b90*/  IMAD.WIDE.U32 R114, R19, R14, R114 ;  /* 0x0000000e13727225 */ /* 0x000fc800078e0072 */
[----:B------:R-:W-:Y:S01]  /*2ba0*/  IMAD.X R109, R121, 0x1, R21, P2 ;  /* 0x00000001796d7824 */ /* 0x000fe200010e0615 */
[----:B--2---:R-:W-:-:S05]  /*2bb0*/  LOP3.LUT R56, R101, 0xffffe000, RZ, 0xc0, !PT ;  /* 0xffffe00065387812 */ /* 0x004fca00078ec0ff */
[----:B------:R-:W-:Y:S01]  /*2bc0*/  FMUL R5, R56, R89 ;  /* 0x0000005938057220 */ /* 0x000fe20000400000 */
[----:B------:R-:W-:-:S03]  /*2bd0*/  LEA R56, P3, R114, R12, 0x2 ;  /* 0x0000000c72387211 */ /* 0x000fc600078610ff */
[----:B------:R-:W-:Y:S01]  /*2be0*/  FFMA R15, R58, R88, R5 ;  /* 0x000000583a0f7223 */ /* 0x000fe20000000005 */
[----:B------:R-:W-:-:S04]  /*2bf0*/  IMAD.IADD R5, R123, 0x1, R115 ;  /* 0x000000017b057824 */ /* 0x000fc800078e0273 */
[----:B------:R-:W-:Y:S02]  /*2c00*/  F2FP.TF32.F32.PACK_B R15, R15 ;  /* 0x0000000fff0f723e */ /* 0x000fe400024050ff */
[----:B0-----:R-:W-:-:S03]  /*2c10*/  LEA.HI.X R57, R114, R13, R5, 0x2, P3 ;  /* 0x0000000d72397211 */ /* 0x001fc600018f1405 */
[----:B------:R0:W-:Y:S01]  /*2c20*/  @P0 STG.E desc[UR36][R108.64], R15 ;  /* 0x0000000f6c000986 */ /* 0x0001e2000c101924 */
[----:B------:R-:W-:Y:S05]  /*2c30*/  @!P1 BRA `(.L_x_33) ;  /* 0x0000000000049947 */ /* 0x000fea0003800000 */
[----:B------:R2:W5:Y:S02]  /*2c40*/  LDG.E.LTC128B R101, desc[UR36][R56.64+0x4] ;  /* 0x0000042438657981 */ /* 0x000564000c1e1920 */
.L_x_33:
[----:B------:R-:W-:Y:S05]  /*2c50*/  BSYNC B1 ;  /* 0x0000000000017941 */ /* 0x000fea0003800000 */
.L_x_32:
[----:B-----5:R-:W-:Y:S01]  /*2c60*/  LOP3.LUT R8, R101, 0xffffe000, RZ, 0xc0, !PT ;  /* 0xffffe00065087812 */ /* 0x020fe200078ec0ff */
[----:B------:R-:W-:Y:S01]  /*2c70*/  IMAD.MOV.U32 R58, RZ, RZ, R108 ;  /* 0x000000ffff3a7224 */ /* 0x000fe200078e006c */
[----:B------:R-:W-:Y:S01]  /*2c80*/  ISETP.GT.AND P4, PT, R4, 0x8, PT ;  /* 0x000000080400780c */ /* 0x000fe20003f84270 */
[----:B------:R-:W-:Y:S01]  /*2c90*/  BSSY B1, `(.L_x_34) ;  /* 0x000000b000017945 */ /* 0x000fe20003800000 */
[----:B0-----:R-:W-:Y:S02]  /*2ca0*/  IMAD.SHL.U32 R15, R91, 0x4, RZ ;  /* 0x000000045b0f7824 */ /* 0x001fe400078e00ff */
[----:B------:R-:W-:Y:S01]  /*2cb0*/  FMUL R8, R8, R89 ;  /* 0x0000005908087220 */ /* 0x000fe20000400000 */
[----:B------:R-:W-:Y:S02]  /*2cc0*/  ISETP.GT.AND P0, PT, R3, RZ, P4 ;  /* 0x000000ff0300720c */ /* 0x000fe40002704270 */
[----:B------:R-:W-:Y:S01]  /*2cd0*/  P2R R118, PR, RZ, 0x10 ;  /* 0x00000010ff767803 */ /* 0x000fe20000000000 */
[----:B------:R-:W-:Y:S01]  /*2ce0*/  FFMA R5, R59, R88, R8 ;  /* 0x000000583b057223 */ /* 0x000fe20000000008 */
[----:B------:R-:W-:-:S04]  /*2cf0*/  IMAD.MOV.U32 R59, RZ, RZ, R109 ;  /* 0x000000ffff3b7224 */ /* 0x000fc800078e006d */
[----:B------:R-:W-:-:S05]  /*2d00*/  F2FP.TF32.F32.PACK_B R5, R5 ;  /* 0x00000005ff05723e */ /* 0x000fca00024050ff */
[----:B------:R0:W-:Y:S01]  /*2d10*/  @P1 STG.E desc[UR36][R58.64+0x4], R5 ;  /* 0x000004053a001986 */ /* 0x0001e2000c101924 */
[----:B------:R-:W-:Y:S05]  /*2d20*/  @!P0 BRA `(.L_x_35) ;  /* 0x0000000000048947 */ /* 0x000fea0003800000 */
[----:B------:R3:W5:Y:S02]  /*2d30*/  LDG.E.LTC128B R101, desc[UR36][R6.64+0x20] ;  /* 0x0000202406657981 */ /* 0x000764000c1e1920 */
.L_x_35:
[----:B------:R-:W-:Y:S05]  /*2d40*/  BSYNC B1 ;  /* 0x0000000000017941 */ /* 0x000fea0003800000 */
.L_x_34:
[----:B-----5:R-:W-:Y:S01]  /*2d50*/  LOP3.LUT R114, R101, 0xffffe000, RZ, 0xc0, !PT ;  /* 0xffffe00065727812 */ /* 0x020fe200078ec0ff */
[----:B------:R-:W-:Y:S01]  /*2d60*/  BSSY B1, `(.L_x_36) ;  /* 0x000000d000017945 */ /* 0x000fe20003800000 */
[----:B0-----:R-:W-:Y:S02]  /*2d70*/  SHF.L.U64.HI R5, R91, 0x2, R92 ;  /* 0x000000025b057819 */ /* 0x001fe4000001025c */
[----:B------:R-:W-:Y:S01]  /*2d80*/  IADD3 R8, P1, P2, R15, R20, R119 ;  /* 0x000000140f087210 */ /* 0x000fe20007a3e077 */
[----:B------:R-:W-:Y:S01]  /*2d90*/  FMUL R115, R114, R89 ;  /* 0x0000005972737220 */ /* 0x000fe20000400000 */
[----:B------:R-:W-:Y:S02]  /*2da0*/  ISETP.GT.AND P3, PT, R4, 0x9, PT ;  /* 0x000000090400780c */ /* 0x000fe40003f64270 */
[----:B------:R-:W-:Y:S01]  /*2db0*/  IADD3.X R9, R5, R21, R121, P1, P2 ;  /* 0x0000001505097210 */ /* 0x000fe20000fe4479 */
[----:B------:R-:W-:Y:S01]  /*2dc0*/  FFMA R115, R60, R88, R115 ;  /* 0x000000583c737223 */ /* 0x000fe20000000073 */
[----:B------:R-:W-:-:S02]  /*2dd0*/  ISETP.GT.AND P1, PT, R3, RZ, P3 ;  /* 0x000000ff0300720c */ /* 0x000fc40001f24270 */
[----:B------:R-:W-:Y:S02]  /*2de0*/  P2R R114, PR, RZ, 0x8 ;  /* 0x00000008ff727803 */ /* 0x000fe40000000000 */
[----:B------:R-:W-:-:S05]  /*2df0*/  F2FP.TF32.F32.PACK_B R115, R115 ;  /* 0x00000073ff73723e */ /* 0x000fca00024050ff */
[----:B------:R0:W-:Y:S04]  /*2e00*/  @P0 STG.E desc[UR36][R20.64+0x20], R115 ;  /* 0x0000207314000986 */ /* 0x0001e8000c101924 */
[----:B------:R-:W-:Y:S05]  /*2e10*/  @!P1 BRA `(.L_x_37) ;  /* 0x0000000000049947 */ /* 0x000fea0003800000 */
[----:B------:R4:W5:Y:S02]  /*2e20*/  LDG.E.LTC128B R101, desc[UR36][R6.64+0x24] ;  /* 0x0000242406657981 */ /* 0x000964000c1e1920 */
.L_x_37:
[----:B------:R-:W-:Y:S05]  /*2e30*/  BSYNC B1 ;  /* 0x0000000000017941 */ /* 0x000fea0003800000 */
.L_x_36:
[----:B-----5:R-:W-:Y:S01]  /*2e40*/  LOP3.LUT R60, R101, 0xffffe000, RZ, 0xc0, !PT ;  /* 0xffffe000653c7812 */ /* 0x020fe200078ec0ff */
[----:B------:R-:W-:Y:S01]  /*2e50*/  BSSY B1, `(.L_x_38) ;  /* 0x0000008000017945 */ /* 0x000fe20003800000 */
[----:B------:R-:W-:-:S03]  /*2e60*/  ISETP.GT.AND P0, PT, R3, 0x8, P4 ;  /* 0x000000080300780c */ /* 0x000fc60002704270 */
[----:B------:R-:W-:-:S04]  /*2e70*/  FMUL R60, R60, R89 ;  /* 0x000000593c3c7220 */ /* 0x000fc80000400000 */
[----:B------:R-:W-:-:S05]  /*2e80*/  FFMA R61, R61, R88, R60 ;  /* 0x000000583d3d7223 */ /* 0x000fca000000003c */
[----:B------:R-:W-:-:S05]  /*2e90*/  F2FP.TF32.F32.PACK_B R61, R61 ;  /* 0x0000003dff3d723e */ /* 0x000fca00024050ff */
[----:B------:R0:W-:Y:S01]  /*2ea0*/  @P1 STG.E desc[UR36][R20.64+0x24], R61 ;  /* 0x0000243d14001986 */ /* 0x0001e2000c101924 */
[----:B------:R-:W-:Y:S05]  /*2eb0*/  @!P0 BRA `(.L_x_39) ;  /* 0x0000000000048947 */ /* 0x000fea0003800000 */
[----:B------:R0:W5:Y:S02]  /*2ec0*/  LDG.E.LTC128B R101, desc[UR36][R56.64+0x20] ;  /* 0x0000202438657981 */ /* 0x000164000c1e1920 */
.L_x_39:
[----:B------:R-:W-:Y:S05]  /*2ed0*/  BSYNC B1 ;  /* 0x0000000000017941 */ /* 0x000fea0003800000 */
.L_x_38:
[----:B-----5:R-:W-:Y:S01]  /*2ee0*/  LOP3.LUT R60, R101, 0xffffe000, RZ, 0xc0, !PT ;  /* 0xffffe000653c7812 */ /* 0x020fe200078ec0ff */
[----:B------:R-:W-:Y:S01]  /*2ef0*/  BSSY B1, `(.L_x_40) ;  /* 0x0000008000017945 */ /* 0x000fe20003800000 */
[----:B------:R-:W-:-:S03]  /*2f00*/  ISETP.GT.AND P1, PT, R3, 0x8, P3 ;  /* 0x000000080300780c */ /* 0x000fc60001f24270 */
[----:B0-----:R-:W-:-:S04]  /*2f10*/  FMUL R61, R60, R89 ;  /* 0x000000593c3d7220 */ /* 0x001fc80000400000 */
[----:B------:R-:W-:-:S05]  /*2f20*/  FFMA R61, R62, R88, R61 ;  /* 0x000000583e3d7223 */ /* 0x000fca000000003d */
[----:B------:R-:W-:-:S05]  /*2f30*/  F2FP.TF32.F32.PACK_B R61, R61 ;  /* 0x0000003dff3d723e */ /* 0x000fca00024050ff */
[----:B------:R0:W-:Y:S01]  /*2f40*/  @P0 STG.E desc[UR36][R58.64+0x20], R61 ;  /* 0x0000203d3a000986 */ /* 0x0001e2000c101924 */
[----:B------:R-:W-:Y:S05]  /*2f50*/  @!P1 BRA `(.L_x_41) ;  /* 0x0000000000049947 */ /* 0x000fea0003800000 */
[----:B------:R0:W5:Y:S02]  /*2f60*/  LDG.E.LTC128B R101, desc[UR36][R56.64+0x24] ;  /* 0x0000242438657981 */ /* 0x000164000c1e1920 */
.L_x_41:
[----:B------:R-:W-:Y:S05]  /*2f70*/  BSYNC B1 ;  /* 0x0000000000017941 */ /* 0x000fea0003800000 */
.L_x_40:
[----:B-----5:R-:W-:Y:S01]  /*2f80*/  LOP3.LUT R60, R101, 0xffffe000, RZ, 0xc0, !PT ;  /* 0xffffe000653c7812 */ /* 0x020fe200078ec0ff */
[----:B------:R-:W-:Y:S01]  /*2f90*/  BSSY B1, `(.L_x_42) ;  /* 0x000000c000017945 */ /* 0x000fe20003800000 */
[----:B------:R-:W-:Y:S02]  /*2fa0*/  IADD3 R121, P0, R110, 0x80, RZ ;  /* 0x000000806e797810 */ /* 0x000fe40007f1e0ff */
[----:B------:R-:W-:Y:S01]  /*2fb0*/  ISETP.GT.AND P2, PT, R4, 0x10, PT ;  /* 0x000000100400780c */ /* 0x000fe20003f44270 */
[----:B------:R-:W-:Y:S02]  /*2fc0*/  FMUL R60, R60, R89 ;  /* 0x000000593c3c7220 */ /* 0x000fe40000400000 */
[----:B------:R-:W-:Y:S01]  /*2fd0*/  IMAD.X R111, RZ, RZ, R111, P0 ;  /* 0x000000ffff6f7224 */ /* 0x000fe200000e066f */
[----:B------:R-:W-:Y:S01]  /*2fe0*/  ISETP.GT.AND P0, PT, R3, RZ, P2 ;  /* 0x000000ff0300720c */ /* 0x000fe20001704270 */
[----:B------:R-:W-:Y:S01]  /*2ff0*/  FFMA R63, R63, R88, R60 ;  /* 0x000000583f3f7223 */ /* 0x000fe2000000003c */
[----:B------:R-:W-:-:S04]  /*3000*/  P2R R115, PR, RZ, 0x4 ;  /* 0x00000004ff737803 */ /* 0x000fc80000000000 */
[----:B------:R-:W-:-:S05]  /*3010*/  F2FP.TF32.F32.PACK_B R63, R63 ;  /* 0x0000003fff3f723e */ /* 0x000fca00024050ff */
[----:B------:R0:W-:Y:S02]  /*3020*/  @P1 STG.E desc[UR36][R58.64+0x24], R63 ;  /* 0x0000243f3a001986 */ /* 0x0001e4000c101924 */
[----:B------:R-:W-:Y:S05]  /*3030*/  @!P0 BRA `(.L_x_43) ;  /* 0x0000000000048947 */ /* 0x000fea0003800000 */
[----:B------:R0:W5:Y:S02]  /*3040*/  LDG.E.LTC128B R101, desc[UR36][R6.64+0x40] ;  /* 0x0000402406657981 */ /* 0x000164000c1e1920 */
.L_x_43:
[----:B------:R-:W-:Y:S05]  /*3050*/  BSYNC B1 ;  /* 0x0000000000017941 */ /* 0x000fea0003800000 */
.L_x_42:
[----:B-----5:R-:W-:Y:S01]  /*3060*/  LOP3.LUT R60, R101, 0xffffe000, RZ, 0xc0, !PT ;  /* 0xffffe000653c7812 */ /* 0x020fe200078ec0ff */
[-C--:B------:R-:W-:Y:S01]  /*3070*/  IMAD R62, R111, R106.reuse, RZ ;  /* 0x0000006a6f3e7224 */ /* 0x080fe200078e02ff */
[----:B------:R-:W-:Y:S01]  /*3080*/  ISETP.GT.AND P1, PT, R4, 0x11, PT ;  /* 0x000000110400780c */ /* 0x000fe20003f24270 */
[----:B------:R-:W-:Y:S02]  /*3090*/  BSSY B1, `(.L_x_44) ;  /* 0x0000020000017945 */ /* 0x000fe40003800000 */
[----:B0-----:R-:W-:Y:S01]  /*30a0*/  FMUL R61, R60, R89 ;  /* 0x000000593c3d7220 */ /* 0x001fe20000400000 */
[C---:B------:R-:W-:Y:S02]  /*30b0*/  IMAD R103, R121.reuse, R107, R62 ;  /* 0x0000006b79677224 */ /* 0x040fe400078e023e */
[----:B------:R-:W-:-:S04]  /*30c0*/  IMAD.WIDE.U32 R62, R121, R106, R10 ;  /* 0x0000006a793e7225 */ /* 0x000fc800078e000a */
[----:B------:R-:W-:Y:S01]  /*30d0*/  FFMA R119, R64, R88, R61 ;  /* 0x0000005840777223 */ /* 0x000fe2000000003d */
[----:B------:R-:W-:-:S04]  /*30e0*/  IMAD.IADD R63, R103, 0x1, R63 ;  /* 0x00000001673f7824 */ /* 0x000fc800078e023f */
[----:B------:R-:W-:Y:S01]  /*30f0*/  F2FP.TF32.F32.PACK_B R119, R119 ;  /* 0x00000077ff77723e */ /* 0x000fe200024050ff */
[----:B------:R-:W-:-:S04]  /*3100*/  IMAD.WIDE.U32 R60, R121, R106, R104 ;  /* 0x0000006a793c7225 */ /* 0x000fc800078e0068 */
[----:B------:R0:W-:Y:S01]  /*3110*/  @P0 STG.E desc[UR36][R20.64+0x40], R119 ;  /* 0x0000407714000986 */ /* 0x0001e2000c101924 */
[----:B------:R-:W-:Y:S01]  /*3120*/  IMAD.WIDE.U32 R110, R19, R14, R62 ;  /* 0x0000000e136e7225 */ /* 0x000fe200078e003e */
[----:B------:R-:W-:-:S03]  /*3130*/  LEA R62, P0, R60, R12, 0x2 ;  /* 0x0000000c3c3e7211 */ /* 0x000fc600078010ff */
[----:B------:R-:W-:Y:S02]  /*3140*/  IMAD.IADD R61, R61, 0x1, R103 ;  /* 0x000000013d3d7824 */ /* 0x000fe400078e0267 */
[----:B------:R-:W-:-:S03]  /*3150*/  IMAD.WIDE.U32 R106, R121, R106, R112 ;  /* 0x0000006a796a7225 */ /* 0x000fc600078e0070 */
[----:B------:R-:W-:Y:S01]  /*3160*/  LEA.HI.X R63, R60, R13, R61, 0x2, P0 ;  /* 0x0000000d3c3f7211 */ /* 0x000fe200000f143d */
[----:B------:R-:W-:Y:S01]  /*3170*/  IMAD.IADD R61, R123, 0x1, R111 ;  /* 0x000000017b3d7824 */ /* 0x000fe200078e026f */
[----:B------:R-:W-:Y:S01]  /*3180*/  LEA R60, P0, R110, R12, 0x2 ;  /* 0x0000000c6e3c7211 */ /* 0x000fe200078010ff */
[----:B------:R-:W-:-:S03]  /*3190*/  IMAD.IADD R103, R103, 0x1, R107 ;  /* 0x0000000167677824 */ /* 0x000fc600078e026b */
[----:B------:R-:W-:Y:S02]  /*31a0*/  LEA.HI.X R61, R110, R13, R61, 0x2, P0 ;  /* 0x0000000d6e3d7211 */ /* 0x000fe400000f143d */
[----:B------:R-:W-:-:S05]  /*31b0*/  IADD3 R64, P0, R102, R106, RZ ;  /* 0x0000006a66407210 */ /* 0x000fca0007f1e0ff */
[----:B------:R-:W-:Y:S01]  /*31c0*/  IMAD.X R104, R103, 0x1, R105, P0 ;  /* 0x0000000167687824 */ /* 0x000fe200000e0669 */
[----:B------:R-:W-:-:S05]  /*31d0*/  IADD3 R102, P0, R10, R106, RZ ;  /* 0x0000006a0a667210 */ /* 0x000fca0007f1e0ff */
[----:B------:R-:W-:Y:S01]  /*31e0*/  IMAD.X R103, R11, 0x1, R103, P0 ;  /* 0x000000010b677824 */ /* 0x000fe200000e0667 */
[----:B------:R-:W-:Y:S01]  /*31f0*/  LEA R10, P0, R64, R12, 0x2 ;  /* 0x0000000c400a7211 */ /* 0x000fe200078010ff */
[----:B------:R-:W-:-:S03]  /*3200*/  IMAD.WIDE.U32 R102, R19, R14, R102 ;  /* 0x0000000e13667225 */ /* 0x000fc600078e0066 */
[----:B------:R-:W-:Y:S01]  /*3210*/  LEA.HI.X R11, R64, R13, R104, 0x2, P0 ;  /* 0x0000000d400b7211 */ /* 0x000fe200000f1468 */
[----:B------:R-:W-:Y:S01]  /*3220*/  IMAD.IADD R14, R123, 0x1, R103 ;  /* 0x000000017b0e7824 */ /* 0x000fe200078e0267 */
[----:B------:R-:W-:-:S04]  /*3230*/  LEA R12, P0, R102, R12, 0x2 ;  /* 0x0000000c660c7211 */ /* 0x000fc800078010ff */
[----:B------:R-:W-:Y:S02]  /*3240*/  LEA.HI.X R13, R102, R13, R14, 0x2, P0 ;  /* 0x0000000d660d7211 */ /* 0x000fe400000f140e */
[----:B------:R-:W-:Y:S02]  /*3250*/  ISETP.GT.AND P0, PT, R3, RZ, P1 ;  /* 0x000000ff0300720c */ /* 0x000fe40000f04270 */
[----:B------:R-:W-:-:S11]  /*3260*/  P2R R102, PR, RZ, 0x2 ;  /* 0x00000002ff667803 */ /* 0x000fd60000000000 */
[----:B0-----:R-:W-:Y:S05]  /*3270*/  @!P0 BRA `(.L_x_45) ;  /* 0x0000000000048947 */ /* 0x001fea0003800000 */
[----:B------:R0:W5:Y:S02]  /*3280*/  LDG.E.LTC128B R101, desc[UR36][R6.64+0x44] ;  /* 0x0000442406657981 */ /* 0x000164000c1e1920 */
.L_x_45:
[----:B------:R-:W-:Y:S05]  /*3290*/  BSYNC B1 ;  /* 0x0000000000017941 */ /* 0x000fea0003800000 */
.L_x_44:
[----:B-----5:R-:W-:Y:S01]  /*32a0*/  LOP3.LUT R14, R101, 0xffffe000, RZ, 0xc0, !PT ;  /* 0xffffe000650e7812 */ /* 0x020fe200078ec0ff */
[----:B------:R-:W-:Y:S04]  /*32b0*/  BSSY B1, `(.L_x_46) ;  /* 0x0000008000017945 */ /* 0x000fe80003800000 */
[----:B------:R-:W-:-:S04]  /*32c0*/  FMUL R14, R14, R89 ;  /* 0x000000590e0e7220 */ /* 0x000fc80000400000 */
[----:B------:R-:W-:-:S05]  /*32d0*/  FFMA R65, R65, R88, R14 ;  /* 0x0000005841417223 */ /* 0x000fca000000000e */
[----:B------:R-:W-:-:S05]  /*32e0*/  F2FP.TF32.F32.PACK_B R65, R65 ;  /* 0x00000041ff41723e */ /* 0x000fca00024050ff */
[----:B------:R0:W-:Y:S01]  /*32f0*/  @P0 STG.E desc[UR36][R20.64+0x44], R65 ;  /* 0x0000444114000986 */ /* 0x0001e2000c101924 */
[----:B------:R-:W-:-:S13]  /*3300*/  ISETP.GT.AND P0, PT, R3, 0x8, P2 ;  /* 0x000000080300780c */ /* 0x000fda0001704270 */
[----:B0-----:R-:W-:Y:S05]  /*3310*/  @!P0 BRA `(.L_x_47) ;  /* 0x0000000000048947 */ /* 0x001fea0003800000 */
[----:B------:R0:W5:Y:S02]  /*3320*/  LDG.E.LTC128B R101, desc[UR36][R56.64+0x40] ;  /* 0x0000402438657981 */ /* 0x000164000c1e1920 */
.L_x_47:
[----:B------:R-:W-:Y:S05]  /*3330*/  BSYNC B1 ;  /* 0x0000000000017941 */ /* 0x000fea0003800000 */
.L_x_46:
        /* <DEDUP_REMOVED lines=9> */
.L_x_49:
[----:B------:R-:W-:Y:S05]  /*33d0*/  BSYNC B1 ;  /* 0x0000000000017941 */ /* 0x000fea0003800000 */
.L_x_48:
[----:B-----5:R-:W-:Y:S01]  /*33e0*/  LOP3.LUT R14, R101, 0xffffe000, RZ, 0xc0, !PT ;  /* 0xffffe000650e7812 */ /* 0x020fe200078ec0ff */
[----:B------:R-:W-:Y:S01]  /*33f0*/  BSSY B1, `(.L_x_50) ;  /* 0x000000a000017945 */ /* 0x000fe20003800000 */
[----:B------:R-:W-:-:S03]  /*3400*/  ISETP.GT.AND P2, PT, R4, 0x18, PT ;  /* 0x000000180400780c */ /* 0x000fc60003f44270 */
[----:B------:R-:W-:Y:S01]  /*3410*/  FMUL R14, R14, R89 ;  /* 0x000000590e0e7220 */ /* 0x000fe20000400000 */
[----:B------:R-:W-:-:S03]  /*3420*/  P2R R103, PR, RZ, 0x4 ;  /* 0x00000004ff677803 */ /* 0x000fc60000000000 */
[----:B------:R-:W-:-:S05]  /*3430*/  FFMA R67, R67, R88, R14 ;  /* 0x0000005843437223 */ /* 0x000fca000000000e */
[----:B------:R-:W-:-:S05]  /*3440*/  F2FP.TF32.F32.PACK_B R67, R67 ;  /* 0x00000043ff43723e */ /* 0x000fca00024050ff */
[----:B------:R0:W-:Y:S01]  /*3450*/  @P0 STG.E desc[UR36][R58.64+0x44], R67 ;  /* 0x000044433a000986 */ /* 0x0001e2000c101924 */
[----:B------:R-:W-:-:S13]  /*3460*/  ISETP.GT.AND P0, PT, R3, RZ, P2 ;  /* 0x000000ff0300720c */ /* 0x000fda0001704270 */
[----:B0-----:R-:W-:Y:S05]  /*3470*/  @!P0 BRA `(.L_x_51) ;  /* 0x0000000000048947 */ /* 0x001fea0003800000 */
[----:B------:R0:W5:Y:S02]  /*3480*/  LDG.E.LTC128B R101, desc[UR36][R6.64+0x60] ;  /* 0x0000602406657981 */ /* 0x000164000c1e1920 */
.L_x_51:
[----:B------:R-:W-:Y:S05]  /*3490*/  BSYNC B1 ;  /* 0x0000000000017941 */ /* 0x000fea0003800000 */
.L_x_50:
[----:B-----5:R-:W-:Y:S01]  /*34a0*/  LOP3.LUT R14, R101, 0xffffe000, RZ, 0xc0, !PT ;  /* 0xffffe000650e7812 */ /* 0x020fe200078ec0ff */
[----:B------:R-:W-:Y:S01]  /*34b0*/  BSSY B1, `(.L_x_52) ;  /* 0x000000a000017945 */ /* 0x000fe20003800000 */
[----:B------:R-:W-:-:S03]  /*34c0*/  ISETP.GT.AND P1, PT, R4, 0x19, PT ;  /* 0x000000190400780c */ /* 0x000fc60003f24270 */
[----:B------:R-:W-:-:S04]  /*34d0*/  FMUL R19, R14, R89 ;  /* 0x000000590e137220 */ /* 0x000fc80000400000 */
[----:B------:R-:W-:Y:S01]  /*34e0*/  FFMA R19, R68, R88, R19 ;  /* 0x0000005844137223 */ /* 0x000fe20000000013 */
[----:B------:R-:W-:-:S04]  /*34f0*/  P2R R68, PR, RZ, 0x2 ;  /* 0x00000002ff447803 */ /* 0x000fc80000000000 */
[----:B------:R-:W-:-:S05]  /*3500*/  F2FP.TF32.F32.PACK_B R19, R19 ;  /* 0x00000013ff13723e */ /* 0x000fca00024050ff */
[----:B------:R0:W-:Y:S01]  /*3510*/  @P0 STG.E desc[UR36][R20.64+0x60], R19 ;  /* 0x0000601314000986 */ /* 0x0001e2000c101924 */
[----:B------:R-:W-:-:S13]  /*3520*/  ISETP.GT.AND P0, PT, R3, RZ, P1 ;  /* 0x000000ff0300720c */ /* 0x000fda0000f04270 */
[----:B0-----:R-:W-:Y:S05]  /*3530*/  @!P0 BRA `(.L_x_53) ;  /* 0x0000000000048947 */ /* 0x001fea0003800000 */
[----:B------:R0:W5:Y:S02]  /*3540*/  LDG.E.LTC128B R101, desc[UR36][R6.64+0x64] ;  /* 0x0000642406657981 */ /* 0x000164000c1e1920 */
.L_x_53:
[----:B------:R-:W-:Y:S05]  /*3550*/  BSYNC B1 ;  /* 0x0000000000017941 */ /* 0x000fea0003800000 */
.L_x_52:
        /* <DEDUP_REMOVED lines=9> */
.L_x_55:
[----:B------:R-:W-:Y:S05]  /*35f0*/  BSYNC B1 ;  /* 0x0000000000017941 */ /* 0x000fea0003800000 */
.L_x_54:
        /* <DEDUP_REMOVED lines=9> */
.L_x_57:
[----:B------:R-:W-:Y:S05]  /*3690*/  BSYNC B1 ;  /* 0x0000000000017941 */ /* 0x000fea0003800000 */
.L_x_56:
        /* <DEDUP_REMOVED lines=11> */
.L_x_59:
[----:B------:R-:W-:Y:S05]  /*3750*/  BSYNC B1 ;  /* 0x0000000000017941 */ /* 0x000fea0003800000 */
.L_x_58:
        /* <DEDUP_REMOVED lines=11> */
.L_x_61:
[----:B------:R-:W-:Y:S05]  /*3810*/  BSYNC B1 ;  /* 0x0000000000017941 */ /* 0x000fea0003800000 */
.L_x_60:
        /* <DEDUP_REMOVED lines=9> */
.L_x_63:
[----:B------:R-:W-:Y:S05]  /*38b0*/  BSYNC B1 ;  /* 0x0000000000017941 */ /* 0x000fea0003800000 */
.L_x_62:
        /* <DEDUP_REMOVED lines=9> */
.L_x_65:
[----:B------:R-:W-:Y:S05]  /*3950*/  BSYNC B1 ;  /* 0x0000000000017941 */ /* 0x000fea0003800000 */
.L_x_64:
        /* <DEDUP_REMOVED lines=11> */
.L_x_67:
[----:B------:R-:W-:Y:S05]  /*3a10*/  BSYNC B1 ;  /* 0x0000000000017941 */ /* 0x000fea0003800000 */
.L_x_66:
        /* <DEDUP_REMOVED lines=11> */
.L_x_69:
[----:B------:R-:W-:Y:S05]  /*3ad0*/  BSYNC B1 ;  /* 0x0000000000017941 */ /* 0x000fea0003800000 */
.L_x_68:
        /* <DEDUP_REMOVED lines=9> */
.L_x_71:
[----:B------:R-:W-:Y:S05]  /*3b70*/  BSYNC B1 ;  /* 0x0000000000017941 */ /* 0x000fea0003800000 */
.L_x_70:
        /* <DEDUP_REMOVED lines=9> */
.L_x_73:
[----:B------:R-:W-:Y:S05]  /*3c10*/  BSYNC B1 ;  /* 0x0000000000017941 */ /* 0x000fea0003800000 */
.L_x_72:
[----:B-----5:R-:W-:Y:S01]  /*3c20*/  LOP3.LUT R14, R101, 0xffffe000, RZ, 0xc0, !PT ;  /* 0xffffe000650e7812 */ /* 0x020fe200078ec0ff */
[----:B------:R-:W-:Y:S01]  /*3c30*/  BSSY B1, `(.L_x_74) ;  /* 0x0000009000017945 */ /* 0x000fe20003800000 */
[----:B------:R-:W-:-:S03]  /*3c40*/  ISETP.GT.AND P3, PT, R4, 0x30, PT ;  /* 0x000000300400780c */ /* 0x000fc60003f64270 */
[----:B------:R-:W-:-:S04]  /*3c50*/  FMUL R14, R14, R89 ;  /* 0x000000590e0e7220 */ /* 0x000fc80000400000 */
[----:B------:R-:W-:-:S05]  /*3c60*/  FFMA R79, R79, R88, R14 ;  /* 0x000000584f4f7223 */ /* 0x000fca000000000e */
[----:B------:R-:W-:-:S05]  /*3c70*/  F2FP.TF32.F32.PACK_B R79, R79 ;  /* 0x0000004fff4f723e */ /* 0x000fca00024050ff */
[----:B------:R0:W-:Y:S01]  /*3c80*/  @P0 STG.E desc[UR36][R58.64+0xa4], R79 ;  /* 0x0000a44f3a000986 */ /* 0x0001e2000c101924 */
[----:B------:R-:W-:-:S13]  /*3c90*/  ISETP.GT.AND P0, PT, R3, RZ, P3 ;  /* 0x000000ff0300720c */ /* 0x000fda0001f04270 */
[----:B0-----:R-:W-:Y:S05]  /*3ca0*/  @!P0 BRA `(.L_x_75) ;  /* 0x0000000000048947 */ /* 0x001fea0003800000 */
[----:B------:R0:W5:Y:S02]  /*3cb0*/  LDG.E.LTC128B R101, desc[UR36][R6.64+0xc0] ;  /* 0x0000c02406657981 */ /* 0x000164000c1e1920 */
.L_x_75:
[----:B------:R-:W-:Y:S05]  /*3cc0*/  BSYNC B1 ;  /* 0x0000000000017941 */ /* 0x000fea0003800000 */
.L_x_74:
        /* <DEDUP_REMOVED lines=10> */
.L_x_77:
[----:B------:R-:W-:Y:S05]  /*3d70*/  BSYNC B1 ;  /* 0x0000000000017941 */ /* 0x000fea0003800000 */
.L_x_76:
        /* <DEDUP_REMOVED lines=9> */
.L_x_79:
[----:B------:R-:W-:Y:S05]  /*3e10*/  BSYNC B1 ;  /* 0x0000000000017941 */ /* 0x000fea0003800000 */
.L_x_78:
        /* <DEDUP_REMOVED lines=9> */
.L_x_81:
[----:B------:R-:W-:Y:S05]  /*3eb0*/  BSYNC B1 ;  /* 0x0000000000017941 */ /* 0x000fea0003800000 */
.L_x_80:
        /* <DEDUP_REMOVED lines=10> */
.L_x_83:
[----:B------:R-:W-:Y:S05]  /*3f60*/  BSYNC B1 ;  /* 0x0000000000017941 */ /* 0x000fea0003800000 */
.L_x_82:
[----:B-----5:R-:W-:Y:S01]  /*3f70*/  LOP3.LUT R14, R101, 0xffffe000, RZ, 0xc0, !PT ;  /* 0xffffe000650e7812 */ /* 0x020fe200078ec0ff */
[----:B------:R-:W-:Y:S04]  /*3f80*/  BSSY B1, `(.L_x_84) ;  /* 0x000000f000017945 */ /* 0x000fe80003800000 */
[----:B------:R-:W-:-:S04]  /*3f90*/  FMUL R19, R14, R89 ;  /* 0x000000590e137220 */ /* 0x000fc80000400000 */
[----:B------:R-:W-:-:S05]  /*3fa0*/  FFMA R19, R84, R88, R19 ;  /* 0x0000005854137223 */ /* 0x000fca0000000013 */
[----:B------:R-:W-:-:S05]  /*3fb0*/  F2FP.TF32.F32.PACK_B R19, R19 ;  /* 0x00000013ff13723e */ /* 0x000fca00024050ff */
[----:B------:R0:W-:Y:S01]  /*3fc0*/  @P0 STG.E desc[UR36][R20.64+0xe0], R19 ;  /* 0x0000e01314000986 */ /* 0x0001e2000c101924 */
[----:B------:R-:W-:-:S05]  /*3fd0*/  IADD3 R64, P0, R15, R108, RZ ;  /* 0x0000006c0f407210 */ /* 0x000fca0007f1e0ff */
[----:B------:R-:W-:Y:S01]  /*3fe0*/  IMAD.X R65, R5, 0x1, R109, P0 ;  /* 0x0000000105417824 */ /* 0x000fe200000e066d */
[----:B------:R-:W-:-:S05]  /*3ff0*/  IADD3 R66, P0, R15, R108, RZ ;  /* 0x0000006c0f427210 */ /* 0x000fca0007f1e0ff */
[----:B------:R-:W-:Y:S01]  /*4000*/  IMAD.X R67, R5, 0x1, R109, P0 ;  /* 0x0000000105437824 */ /* 0x000fe200000e066d */
[----:B------:R-:W-:-:S05]  /*4010*/  IADD3 R14, P0, R15, R20, RZ ;  /* 0x000000140f0e7210 */ /* 0x000fca0007f1e0ff */
[----:B------:R-:W-:Y:S01]  /*4020*/  IMAD.X R15, R5, 0x1, R21, P0 ;  /* 0x00000001050f7824 */ /* 0x000fe200000e0615 */
[----:B------:R-:W-:-:S04]  /*4030*/  ISETP.GT.AND P0, PT, R4, 0x39, PT ;  /* 0x000000390400780c */ /* 0x000fc80003f04270 */
[----:B------:R-:W-:-:S13]  /*4040*/  ISETP.GT.AND P4, PT, R3, RZ, P0 ;  /* 0x000000ff0300720c */ /* 0x000fda0000784270 */
[----:B0-----:R-:W-:Y:S05]  /*4050*/  @!P4 BRA `(.L_x_85) ;  /* 0x000000000004c947 */ /* 0x001fea0003800000 */
[----:B------:R0:W5:Y:S02]  /*4060*/  LDG.E.LTC128B R101, desc[UR36][R6.64+0xe4] ;  /* 0x0000e42406657981 */ /* 0x000164000c1e1920 */
.L_x_85:
[----:B------:R-:W-:Y:S05]  /*4070*/  BSYNC B1 ;  /* 0x0000000000017941 */ /* 0x000fea0003800000 */
.L_x_84:
        /* <DEDUP_REMOVED lines=9> */
.L_x_87:
[----:B------:R-:W-:Y:S05]  /*4110*/  BSYNC B1 ;  /* 0x0000000000017941 */ /* 0x000fea0003800000 */
.L_x_86:
        /* <DEDUP_REMOVED lines=9> */
.L_x_89:
[----:B------:R-:W-:Y:S05]  /*41b0*/  BSYNC B1 ;  /* 0x0000000000017941 */ /* 0x000fea0003800000 */
.L_x_88:
[----:B-----5:R-:W-:-:S05]  /*41c0*/  LOP3.LUT R4, R101, 0xffffe000, RZ, 0xc0, !PT ;  /* 0xffffe00065047812 */ /* 0x020fca00078ec0ff */
[----:B------:R-:W-:-:S04]  /*41d0*/  FMUL R4, R4, R89 ;  /* 0x0000005904047220 */ /* 0x000fc80000400000 */
[----:B------:R-:W-:-:S05]  /*41e0*/  FFMA R87, R87, R88, R4 ;  /* 0x0000005857577223 */ /* 0x000fca0000000004 */
[----:B------:R-:W-:-:S05]  /*41f0*/  F2FP.TF32.F32.PACK_B R87, R87 ;  /* 0x00000057ff57723e */ /* 0x000fca00024050ff */
[----:B------:R0:W-:Y:S01]  /*4200*/  @P4 STG.E desc[UR36][R58.64+0xe4], R87 ;  /* 0x0000e4573a004986 */ /* 0x0001e2000c101924 */
[----:B------:R-:W-:-:S13]  /*4210*/  ISETP.GT.AND P4, PT, R3, 0x80, P6 ;  /* 0x000000800300780c */ /* 0x000fda0003784270 */
[----:B------:R-:W2:Y:S01]  /*4220*/  @P4 LDG.E.LTC128B R101, desc[UR36][R62.64] ;  /* 0x000000243e654981 */ /* 0x000ea2000c1e1920 */
[----:B------:R-:W-:Y:S01]  /*4230*/  BSSY B1, `(.L_x_90) ;  /* 0x000000a000017945 */ /* 0x000fe20003800000 */
[----:B--2---:R-:W-:-:S05]  /*4240*/  LOP3.LUT R4, R101, 0xffffe000, RZ, 0xc0, !PT ;  /* 0xffffe00065047812 */ /* 0x004fca00078ec0ff */
[----:B------:R-:W-:-:S04]  /*4250*/  FMUL R5, R4, R89 ;  /* 0x0000005904057220 */ /* 0x000fc80000400000 */
[----:B------:R-:W-:-:S05]  /*4260*/  FFMA R5, R24, R88, R5 ;  /* 0x0000005818057223 */ /* 0x000fca0000000005 */
[----:B------:R-:W-:-:S05]  /*4270*/  F2FP.TF32.F32.PACK_B R5, R5 ;  /* 0x00000005ff05723e */ /* 0x000fca00024050ff */
[----:B------:R0:W-:Y:S01]  /*4280*/  @P4 STG.E desc[UR36][R14.64], R5 ;  /* 0x000000050e004986 */ /* 0x0001e2000c101924 */
[----:B------:R-:W-:-:S04]  /*4290*/  ISETP.NE.AND P4, PT, R117, RZ, PT ;  /* 0x000000ff7500720c */ /* 0x000fc80003f85270 */
[----:B------:R-:W-:-:S13]  /*42a0*/  ISETP.GT.AND P4, PT, R3, 0x80, P4 ;  /* 0x000000800300780c */ /* 0x000fda0002784270 */
[----:B0-----:R-:W-:Y:S05]  /*42b0*/  @!P4 BRA `(.L_x_91) ;  /* 0x000000000004c947 */ /* 0x001fea0003800000 */
[----:B------:R0:W5:Y:S02]  /*42c0*/  LDG.E.LTC128B R101, desc[UR36][R60.64+0x4] ;  /* 0x000004243c657981 */ /* 0x000164000c1e1920 */
.L_x_91:
[----:B------:R-:W-:Y:S05]  /*42d0*/  BSYNC B1 ;  /* 0x0000000000017941 */ /* 0x000fea0003800000 */
.L_x_90:
[----:B-----5:R-:W-:Y:S01]  /*42e0*/  LOP3.LUT R4, R101, 0xffffe000, RZ, 0xc0, !PT ;  /* 0xffffe00065047812 */ /* 0x020fe200078ec0ff */
[----:B------:R-:W-:Y:S01]  /*42f0*/  @P4 IMAD.MOV.U32 R5, RZ, RZ, R15 ;  /* 0x000000ffff054224 */ /* 0x000fe200078e000f */
[----:B------:R-:W-:Y:S01]  /*4300*/  ISETP.GT.AND P6, PT, R3, 0x88, P6 ;  /* 0x000000880300780c */ /* 0x000fe200037c4270 */
[----:B------:R-:W-:Y:S02]  /*4310*/  BSSY B1, `(.L_x_92) ;  /* 0x0000008000017945 */ /* 0x000fe40003800000 */
[----:B------:R-:W-:-:S04]  /*4320*/  FMUL R4, R4, R89 ;  /* 0x0000005904047220 */ /* 0x000fc80000400000 */
[----:B------:R-:W-:Y:S01]  /*4330*/  FFMA R25, R25, R88, R4 ;  /* 0x0000005819197223 */ /* 0x000fe20000000004 */
[----:B------:R-:W-:-:S04]  /*4340*/  @P4 IMAD.MOV.U32 R4, RZ, RZ, R14 ;  /* 0x000000ffff044224 */ /* 0x000fc800078e000e */
[----:B------:R-:W-:-:S05]  /*4350*/  F2FP.TF32.F32.PACK_B R25, R25 ;  /* 0x00000019ff19723e */ /* 0x000fca00024050ff */
[----:B------:R2:W-:Y:S01]  /*4360*/  @P4 STG.E desc[UR36][R4.64+0x4], R25 ;  /* 0x0000041904004986 */ /* 0x0005e2000c101924 */
[----:B------:R-:W-:Y:S05]  /*4370*/  @!P6 BRA `(.L_x_93) ;  /* 0x000000000004e947 */ /* 0x000fea0003800000 */
[----:B------:R0:W5:Y:S02]  /*4380*/  LDG.E.LTC128B R101, desc[UR36][R10.64] ;  /* 0x000000240a657981 */ /* 0x000164000c1e1920 */
.L_x_93:
[----:B------:R-:W-:Y:S05]  /*4390*/  BSYNC B1 ;  /* 0x0000000000017941 */ /* 0x000fea0003800000 */
.L_x_92:
[----:B--2--5:R-:W-:Y:S01]  /*43a0*/  LOP3.LUT R4, R101, 0xffffe000, RZ, 0xc0, !PT ;  /* 0xffffe00065047812 */ /* 0x024fe200078ec0ff */
[----:B------:R-:W-:Y:S01]  /*43b0*/  BSSY B1, `(.L_x_94) ;  /* 0x0000009000017945 */ /* 0x000fe20003800000 */
[----:B------:R-:W-:-:S03]  /*43c0*/  ISETP.NE.AND P4, PT, R117, RZ, PT ;  /* 0x000000ff7500720c */ /* 0x000fc60003f85270 */
[----:B------:R-:W-:Y:S01]  /*43d0*/  FMUL R5, R4, R89 ;  /* 0x0000005904057220 */ /* 0x000fe20000400000 */
[----:B------:R-:W-:-:S03]  /*43e0*/  ISETP.GT.AND P4, PT, R3, 0x88, P4 ;  /* 0x000000880300780c */ /* 0x000fc60002784270 */
[----:B------:R-:W-:-:S05]  /*43f0*/  FFMA R5, R26, R88, R5 ;  /* 0x000000581a057223 */ /* 0x000fca0000000005 */
[----:B------:R-:W-:-:S05]  /*4400*/  F2FP.TF32.F32.PACK_B R5, R5 ;  /* 0x00000005ff05723e */ /* 0x000fca00024050ff */
[----:B------:R2:W-:Y:S01]  /*4410*/  @P6 STG.E desc[UR36][R64.64], R5 ;  /* 0x0000000540006986 */ /* 0x0005e2000c101924 */
[----:B------:R-:W-:Y:S05]  /*4420*/  @!P4 BRA `(.L_x_95) ;  /* 0x000000000004c947 */ /* 0x000fea0003800000 */
[----:B------:R0:W5:Y:S02]  /*4430*/  LDG.E.LTC128B R101, desc[UR36][R12.64+0x4] ;  /* 0x000004240c657981 */ /* 0x000164000c1e1920 */
.L_x_95:
[----:B------:R-:W-:Y:S05]  /*4440*/  BSYNC B1 ;  /* 0x0000000000017941 */ /* 0x000fea0003800000 */
.L_x_94:
[----:B-----5:R-:W-:Y:S01]  /*4450*/  LOP3.LUT R4, R101, 0xffffe000, RZ, 0xc0, !PT ;  /* 0xffffe00065047812 */ /* 0x020fe200078ec0ff */
[----:B------:R-:W-:Y:S01]  /*4460*/  BSSY B1, `(.L_x_96) ;  /* 0x0000009000017945 */ /* 0x000fe20003800000 */
[----:B------:R-:W-:-:S03]  /*4470*/  ISETP.NE.AND P6, PT, R118, RZ, PT ;  /* 0x000000ff7600720c */ /* 0x000fc60003fc5270 */
[----:B------:R-:W-:-:S04]  /*4480*/  FMUL R4, R4, R89 ;  /* 0x0000005904047220 */ /* 0x000fc80000400000 */
[----:B------:R-:W-:-:S05]  /*4490*/  FFMA R27, R27, R88, R4 ;  /* 0x000000581b1b7223 */ /* 0x000fca0000000004 */
[----:B------:R-:W-:-:S05]  /*44a0*/  F2FP.TF32.F32.PACK_B R27, R27 ;  /* 0x0000001bff1b723e */ /* 0x000fca00024050ff */
[----:B------:R0:W-:Y:S01]  /*44b0*/  @P4 STG.E desc[UR36][R66.64+0x4], R27 ;  /* 0x0000041b42004986 */ /* 0x0001e2000c101924 */
[----:B------:R-:W-:-:S13]  /*44c0*/  ISETP.GT.AND P4, PT, R3, 0x80, P6 ;  /* 0x000000800300780c */ /* 0x000fda0003784270 */
[----:B0-----:R-:W-:Y:S05]  /*44d0*/  @!P4 BRA `(.L_x_97) ;  /* 0x000000000004c947 */ /* 0x001fea0003800000 */
[----:B------:R0:W5:Y:S02]  /*44e0*/  LDG.E.LTC128B R101, desc[UR36][R60.64+0x20] ;  /* 0x000020243c657981 */ /* 0x000164000c1e1920 */
.L_x_97:
[----:B------:R-:W-:Y:S05]  /*44f0*/  BSYNC B1 ;  /* 0x0000000000017941 */ /* 0x000fea0003800000 */
.L_x_96:
[----:B-----5:R-:W-:Y:S01]  /*4500*/  LOP3.LUT R4, R101, 0xffffe000, RZ, 0xc0, !PT ;  /* 0xffffe00065047812 */ /* 0x020fe200078ec0ff */
[----:B------:R-:W-:Y:S01]  /*4510*/  BSSY B1, `(.L_x_98) ;  /* 0x000000b000017945 */ /* 0x000fe20003800000 */
[----:B------:R-:W-:-:S03]  /*4520*/  ISETP.NE.AND P6, PT, R114, RZ, PT ;  /* 0x000000ff7200720c */ /* 0x000fc60003fc5270 */
[----:B--2---:R-:W-:Y:S01]  /*4530*/  FMUL R5, R4, R89 ;  /* 0x0000005904057220 */ /* 0x004fe20000400000 */
[----:B------:R-:W-:-:S03]  /*4540*/  @P4 IMAD.MOV.U32 R4, RZ, RZ, R14 ;  /* 0x000000ffff044224 */ /* 0x000fc600078e000e */
[----:B-1-34-:R-:W-:Y:S01]  /*4550*/  FFMA R7, R28, R88, R5 ;  /* 0x000000581c077223 */ /* 0x01afe20000000005 */
[----:B------:R-:W-:-:S04]  /*4560*/  @P4 IMAD.MOV.U32 R5, RZ, RZ, R15 ;  /* 0x000000ffff054224 */ /* 0x000fc800078e000f */
[----:B------:R-:W-:-:S05]  /*4570*/  F2FP.TF32.F32.PACK_B R7, R7 ;  /* 0x00000007ff07723e */ /* 0x000fca00024050ff */
[----:B------:R1:W-:Y:S01]  /*4580*/  @P4 STG.E desc[UR36][R4.64+0x20], R7 ;  /* 0x0000200704004986 */ /* 0x0003e2000c101924 */
[----:B------:R-:W-:-:S13]  /*4590*/  ISETP.GT.AND P4, PT, R3, 0x80, P6 ;  /* 0x000000800300780c */ /* 0x000fda0003784270 */
[----:B-1----:R-:W-:Y:S05]  /*45a0*/  @!P4 BRA `(.L_x_99) ;  /* 0x000000000004c947 */ /* 0x002fea0003800000 */
[----:B------:R1:W5:Y:S02]  /*45b0*/  LDG.E.LTC128B R101, desc[UR36][R60.64+0x24] ;  /* 0x000024243c657981 */ /* 0x000364000c1e1920 */
.L_x_99:
[----:B------:R-:W-:Y:S05]  /*45c0*/  BSYNC B1 ;  /* 0x0000000000017941 */ /* 0x000fea0003800000 */
.L_x_98:
[----:B-----5:R-:W-:Y:S01]  /*45d0*/  LOP3.LUT R4, R101, 0xffffe000, RZ, 0xc0, !PT ;  /* 0xffffe00065047812 */ /* 0x020fe200078ec0ff */
[----:B------:R-:W-:Y:S01]  /*45e0*/  @P4 IMAD.MOV.U32 R5, RZ, RZ, R15 ;  /* 0x000000ffff054224 */ /* 0x000fe200078e000f */
[----:B------:R-:W-:Y:S03]  /*45f0*/  BSSY B1, `(.L_x_100) ;  /* 0x000000a000017945 */ /* 0x000fe60003800000 */
[----:B------:R-:W-:-:S04]  /*4600*/  FMUL R4, R4, R89 ;  /* 0x0000005904047220 */ /* 0x000fc80000400000 */
[----:B------:R-:W-:Y:S01]  /*4610*/  FFMA R29, R29, R88, R4 ;  /* 0x000000581d1d7223 */ /* 0x000fe20000000004 */
[----:B------:R-:W-:-:S04]  /*4620*/  @P4 IMAD.MOV.U32 R4, RZ, RZ, R14 ;  /* 0x000000ffff044224 */ /* 0x000fc800078e000e */
[----:B------:R-:W-:-:S05]  /*4630*/  F2FP.TF32.F32.PACK_B R29, R29 ;  /* 0x0000001dff1d723e */ /* 0x000fca00024050ff */
[----:B------:R2:W-:Y:S01]  /*4640*/  @P4 STG.E desc[UR36][R4.64+0x24], R29 ;  /* 0x0000241d04004986 */ /* 0x0005e2000c101924 */
[----:B------:R-:W-:-:S04]  /*4650*/  ISETP.NE.AND P4, PT, R118, RZ, PT ;  /* 0x000000ff7600720c */ /* 0x000fc80003f85270 */
[----:B------:R-:W-:-:S13]  /*4660*/  ISETP.GT.AND P4, PT, R3, 0x88, P4 ;  /* 0x000000880300780c */ /* 0x000fda0002784270 */
[----:B--2---:R-:W-:Y:S05]  /*4670*/  @!P4 BRA `(.L_x_101) ;  /* 0x000000000004c947 */ /* 0x004fea0003800000 */
[----:B------:R2:W5:Y:S02]  /*4680*/  LDG.E.LTC128B R101, desc[UR36][R12.64+0x20] ;  /* 0x000020240c657981 */ /* 0x000564000c1e1920 */
.L_x_101:
[----:B------:R-:W-:Y:S05]  /*4690*/  BSYNC B1 ;  /* 0x0000000000017941 */ /* 0x000fea0003800000 */
.L_x_100:
[----:B-----5:R-:W-:Y:S01]  /*46a0*/  LOP3.LUT R4, R101, 0xffffe000, RZ, 0xc0, !PT ;  /* 0xffffe00065047812 */ /* 0x020fe200078ec0ff */
[----:B------:R-:W-:Y:S04]  /*46b0*/  BSSY B1, `(.L_x_102) ;  /* 0x0000008000017945 */ /* 0x000fe80003800000 */
[----:B------:R-:W-:-:S04]  /*46c0*/  FMUL R5, R4, R89 ;  /* 0x0000005904057220 */ /* 0x000fc80000400000 */
[----:B------:R-:W-:-:S05]  /*46d0*/  FFMA R5, R30, R88, R5 ;  /* 0x000000581e057223 */ /* 0x000fca0000000005 */
[----:B------:R-:W-:-:S05]  /*46e0*/  F2FP.TF32.F32.PACK_B R5, R5 ;  /* 0x00000005ff05723e */ /* 0x000fca00024050ff */
[----:B------:R3:W-:Y:S01]  /*46f0*/  @P4 STG.E desc[UR36][R8.64+0x20], R5 ;  /* 0x0000200508004986 */ /* 0x0007e2000c101924 */
[----:B------:R-:W-:-:S13]  /*4700*/  ISETP.GT.AND P4, PT, R3, 0x88, P6 ;  /* 0x000000880300780c */ /* 0x000fda0003784270 */
[----:B---3--:R-:W-:Y:S05]  /*4710*/  @!P4 BRA `(.L_x_103) ;  /* 0x000000000004c947 */ /* 0x008fea0003800000 */
[----:B------:R3:W5:Y:S02]  /*4720*/  LDG.E.LTC128B R101, desc[UR36][R12.64+0x24] ;  /* 0x000024240c657981 */ /* 0x000764000c1e1920 */
.L_x_103:
[----:B------:R-:W-:Y:S05]  /*4730*/  BSYNC B1 ;  /* 0x0000000000017941 */ /* 0x000fea0003800000 */
.L_x_102:
[----:B-----5:R-:W-:Y:S01]  /*4740*/  LOP3.LUT R4, R101, 0xffffe000, RZ, 0xc0, !PT ;  /* 0xffffe00065047812 */ /* 0x020fe200078ec0ff */
[----:B------:R-:W-:Y:S01]  /*4750*/  @P4 IMAD.MOV.U32 R5, RZ, RZ, R9 ;  /* 0x000000ffff054224 */ /* 0x000fe200078e0009 */
[----:B------:R-:W-:Y:S01]  /*4760*/  ISETP.NE.AND P6, PT, R115, RZ, PT ;  /* 0x000000ff7300720c */ /* 0x000fe20003fc5270 */
[----:B------:R-:W-:Y:S02]  /*4770*/  BSSY B1, `(.L_x_104) ;  /* 0x0000009000017945 */ /* 0x000fe40003800000 */
[----:B------:R-:W-:-:S04]  /*4780*/  FMUL R4, R4, R89 ;  /* 0x0000005904047220 */ /* 0x000fc80000400000 */
[----:B------:R-:W-:Y:S01]  /*4790*/  FFMA R31, R31, R88, R4 ;  /* 0x000000581f1f7223 */ /* 0x000fe20000000004 */
[----:B------:R-:W-:-:S04]  /*47a0*/  @P4 IMAD.MOV.U32 R4, RZ, RZ, R8 ;  /* 0x000000ffff044224 */ /* 0x000fc800078e0008 */
[----:B------:R-:W-:-:S05]  /*47b0*/  F2FP.TF32.F32.PACK_B R31, R31 ;  /* 0x0000001fff1f723e */ /* 0x000fca00024050ff */
[----:B------:R4:W-:Y:S01]  /*47c0*/  @P4 STG.E desc[UR36][R4.64+0x24], R31 ;  /* 0x0000241f04004986 */ /* 0x0009e2000c101924 */
[----:B------:R-:W-:-:S13]  /*47d0*/  ISETP.GT.AND P4, PT, R3, 0x80, P6 ;  /* 0x000000800300780c */ /* 0x000fda0003784270 */
[----:B----4-:R-:W-:Y:S05]  /*47e0*/  @!P4 BRA `(.L_x_105) ;  /* 0x000000000004c947 */ /* 0x010fea0003800000 */
[----:B------:R4:W5:Y:S02]  /*47f0*/  LDG.E.LTC128B R101, desc[UR36][R60.64+0x40] ;  /* 0x000040243c657981 */ /* 0x000964000c1e1920 */
.L_x_105:
[----:B------:R-:W-:Y:S05]  /*4800*/  BSYNC B1 ;  /* 0x0000000000017941 */ /* 0x000fea0003800000 */
.L_x_104:
[----:B-----5:R-:W-:Y:S01]  /*4810*/  LOP3.LUT R4, R101, 0xffffe000, RZ, 0xc0, !PT ;  /* 0xffffe00065047812 */ /* 0x020fe200078ec0ff */
[----:B------:R-:W-:Y:S01]  /*4820*/  BSSY B1, `(.L_x_106) ;  /* 0x000000b000017945 */ /* 0x000fe20003800000 */
[----:B------:R-:W-:-:S03]  /*4830*/  ISETP.NE.AND P6, PT, R102, RZ, PT ;  /* 0x000000ff6600720c */ /* 0x000fc60003fc5270 */
[----:B------:R-:W-:Y:S01]  /*4840*/  FMUL R5, R4, R89 ;  /* 0x0000005904057220 */ /* 0x000fe20000400000 */
[----:B------:R-:W-:-:S03]  /*4850*/  @P4 IMAD.MOV.U32 R4, RZ, RZ, R14 ;  /* 0x000000ffff044224 */ /* 0x000fc600078e000e */
[----:B------:R-:W-:Y:S01]  /*4860*/  FFMA R7, R32, R88, R5 ;  /* 0x0000005820077223 */ /* 0x000fe20000000005 */
[----:B------:R-:W-:-:S04]  /*4870*/  @P4 IMAD.MOV.U32 R5, RZ, RZ, R15 ;  /* 0x000000ffff054224 */ /* 0x000fc800078e000f */
[----:B------:R-:W-:-:S05]  /*4880*/  F2FP.TF32.F32.PACK_B R7, R7 ;  /* 0x00000007ff07723e */ /* 0x000fca00024050ff */
[----:B------:R0:W-:Y:S01]  /*4890*/  @P4 STG.E desc[UR36][R4.64+0x40], R7 ;  /* 0x0000400704004986 */ /* 0x0001e2000c101924 */
[----:B------:R-:W-:-:S13]  /*48a0*/  ISETP.GT.AND P4, PT, R3, 0x80, P6 ;  /* 0x000000800300780c */ /* 0x000fda0003784270 */
[----:B0-----:R-:W-:Y:S05]  /*48b0*/  @!P4 BRA `(.L_x_107) ;  /* 0x000000000004c947 */ /* 0x001fea0003800000 */
[----:B------:R0:W5:Y:S02]  /*48c0*/  LDG.E.LTC128B R101, desc[UR36][R60.64+0x44] ;  /* 0x000044243c657981 */ /* 0x000164000c1e1920 */
.L_x_107:
[----:B------:R-:W-:Y:S05]  /*48d0*/  BSYNC B1 ;  /* 0x0000000000017941 */ /* 0x000fea0003800000 */
.L_x_106:
        /* <DEDUP_REMOVED lines=10> */
[----:B0-----:R-:W-:Y:S05]  /*4980*/  @!P4 BRA `(.L_x_109) ;  /* 0x000000000004c947 */ /* 0x001fea0003800000 */
[----:B------:R0:W5:Y:S02]  /*4990*/  LDG.E.LTC128B R101, desc[UR36][R12.64+0x40] ;  /* 0x000040240c657981 */ /* 0x000164000c1e1920 */
.L_x_109:
[----:B------:R-:W-:Y:S05]  /*49a0*/  BSYNC B1 ;  /* 0x0000000000017941 */ /* 0x000fea0003800000 */
.L_x_108:
[----:B-----5:R-:W-:Y:S01]  /*49b0*/  LOP3.LUT R4, R101, 0xffffe000, RZ, 0xc0, !PT ;  /* 0xffffe00065047812 */ /* 0x020fe200078ec0ff */
[----:B------:R-:W-:Y:S04]  /*49c0*/  BSSY B1, `(.L_x_110) ;  /* 0x000000a000017945 */ /* 0x000fe80003800000 */
        /* <DEDUP_REMOVED lines=9> */
.L_x_111:
[----:B------:R-:W-:Y:S05]  /*4a60*/  BSYNC B1 ;  /* 0x0000000000017941 */ /* 0x000fea0003800000 */
.L_x_110:
        /* <DEDUP_REMOVED lines=10> */
[----:B0-----:R-:W-:Y:S05]  /*4b10*/  @!P4 BRA `(.L_x_113) ;  /* 0x000000000004c947 */ /* 0x001fea0003800000 */
[----:B------:R0:W5:Y:S02]  /*4b20*/  LDG.E.LTC128B R101, desc[UR36][R60.64+0x60] ;  /* 0x000060243c657981 */ /* 0x000164000c1e1920 */
.L_x_113:
[----:B------:R-:W-:Y:S05]  /*4b30*/  BSYNC B1 ;  /* 0x0000000000017941 */ /* 0x000fea0003800000 */
.L_x_112:
        /* <DEDUP_REMOVED lines=12> */
.L_x_115:
[----:B------:R-:W-:Y:S05]  /*4c00*/  BSYNC B1 ;  /* 0x0000000000017941 */ /* 0x000fea0003800000 */
.L_x_114:
        /* <DEDUP_REMOVED lines=12> */
.L_x_117:
[----:B------:R-:W-:Y:S05]  /*4cd0*/  BSYNC B1 ;  /* 0x0000000000017941 */ /* 0x000fea0003800000 */
.L_x_116:
        /* <DEDUP_REMOVED lines=11> */
.L_x_119:
[----:B------:R-:W-:Y:S05]  /*4d90*/  BSYNC B1 ;  /* 0x0000000000017941 */ /* 0x000fea0003800000 */
.L_x_118:
        /* <DEDUP_REMOVED lines=12> */
.L_x_121:
[----:B------:R-:W-:Y:S05]  /*4e60*/  BSYNC B1 ;  /* 0x0000000000017941 */ /* 0x000fea0003800000 */
.L_x_120:
        /* <DEDUP_REMOVED lines=12> */
.L_x_123:
[----:B------:R-:W-:Y:S05]  /*4f30*/  BSYNC B1 ;  /* 0x0000000000017941 */ /* 0x000fea0003800000 */
.L_x_122:
        /* <DEDUP_REMOVED lines=12> */
.L_x_125:
[----:B------:R-:W-:Y:S05]  /*5000*/  BSYNC B1 ;  /* 0x0000000000017941 */ /* 0x000fea0003800000 */
.L_x_124:
        /* <DEDUP_REMOVED lines=11> */
.L_x_127:
[----:B------:R-:W-:Y:S05]  /*50c0*/  BSYNC B1 ;  /* 0x0000000000017941 */ /* 0x000fea0003800000 */
.L_x_126:
        /* <DEDUP_REMOVED lines=12> */
.L_x_129:
[----:B------:R-:W-:Y:S05]  /*5190*/  BSYNC B1 ;  /* 0x0000000000017941 */ /* 0x000fea0003800000 */
.L_x_128:
        /* <DEDUP_REMOVED lines=11> */
.L_x_131:
[----:B------:R-:W-:Y:S05]  /*5250*/  BSYNC B1 ;  /* 0x0000000000017941 */ /* 0x000fea0003800000 */
.L_x_130:
        /* <DEDUP_REMOVED lines=11> */
.L_x_133:
[----:B------:R-:W-:Y:S05]  /*5310*/  BSYNC B1 ;  /* 0x0000000000017941 */ /* 0x000fea0003800000 */
.L_x_132:
[----:B-----5:R-:W-:Y:S01]  /*5320*/  LOP3.LUT R4, R101, 0xffffe000, RZ, 0xc0, !PT ;  /* 0xffffe00065047812 */ /* 0x020fe200078ec0ff */
[----:B------:R-:W-:Y:S01]  /*5330*/  BSSY B1, `(.L_x_134) ;  /* 0x000000a000017945 */ /* 0x000fe20003800000 */
[----:B------:R-:W-:-:S03]  /*5340*/  ISETP.GT.AND P5, PT, R3, 0x88, P5 ;  /* 0x000000880300780c */ /* 0x000fc60002fa4270 */
[----:B------:R-:W-:Y:S01]  /*5350*/  FMUL R5, R4, R89 ;  /* 0x0000005904057220 */ /* 0x000fe20000400000 */
[----:B------:R-:W-:-:S03]  /*5360*/  @P4 IMAD.MOV.U32 R4, RZ, RZ, R8 ;  /* 0x000000ffff044224 */ /* 0x000fc600078e0008 */
[----:B------:R-:W-:Y:S01]  /*5370*/  FFMA R7, R46, R88, R5 ;  /* 0x000000582e077223 */ /* 0x000fe20000000005 */
[----:B------:R-:W-:-:S04]  /*5380*/  @P4 IMAD.MOV.U32 R5, RZ, RZ, R9 ;  /* 0x000000ffff054224 */ /* 0x000fc800078e0009 */
[----:B------:R-:W-:-:S05]  /*5390*/  F2FP.TF32.F32.PACK_B R7, R7 ;  /* 0x00000007ff07723e */ /* 0x000fca00024050ff */
[----:B------:R0:W-:Y:S01]  /*53a0*/  @P4 STG.E desc[UR36][R4.64+0xa0], R7 ;  /* 0x0000a00704004986 */ /* 0x0001e2000c101924 */
[----:B------:R-:W-:Y:S05]  /*53b0*/  @!P5 BRA `(.L_x_135) ;  /* 0x000000000004d947 */ /* 0x000fea0003800000 */
[----:B------:R0:W5:Y:S02]  /*53c0*/  LDG.E.LTC128B R101, desc[UR36][R12.64+0xa4] ;  /* 0x0000a4240c657981 */ /* 0x000164000c1e1920 */
.L_x_135:
[----:B------:R-:W-:Y:S05]  /*53d0*/  BSYNC B1 ;  /* 0x0000000000017941 */ /* 0x000fea0003800000 */
.L_x_134:
[----:B0----5:R-:W-:Y:S01]  /*53e0*/  LOP3.LUT R4, R101, 0xffffe000, RZ, 0xc0, !PT ;  /* 0xffffe00065047812 */ /* 0x021fe200078ec0ff */
        /* <DEDUP_REMOVED lines=10> */
.L_x_137:
[----:B------:R-:W-:Y:S05]  /*5490*/  BSYNC B1 ;  /* 0x0000000000017941 */ /* 0x000fea0003800000 */
.L_x_136:
[----:B0----5:R-:W-:Y:S01]  /*54a0*/  LOP3.LUT R4, R101, 0xffffe000, RZ, 0xc0, !PT ;  /* 0xffffe00065047812 */ /* 0x021fe200078ec0ff */
        /* <DEDUP_REMOVED lines=10> */
.L_x_139:
[----:B------:R-:W-:Y:S05]  /*5550*/  BSYNC B1 ;  /* 0x0000000000017941 */ /* 0x000fea0003800000 */
.L_x_138:
        /* <DEDUP_REMOVED lines=11> */
.L_x_141:
[----:B------:R-:W-:Y:S05]  /*5610*/  BSYNC B1 ;  /* 0x0000000000017941 */ /* 0x000fea0003800000 */
.L_x_140:
        /* <DEDUP_REMOVED lines=11> */
.L_x_143:
[----:B------:R-:W-:Y:S05]  /*56d0*/  BSYNC B1 ;  /* 0x0000000000017941 */ /* 0x000fea0003800000 */
.L_x_142:
        /* <DEDUP_REMOVED lines=11> */
.L_x_145:
[----:B------:R-:W-:Y:S05]  /*5790*/  BSYNC B1 ;  /* 0x0000000000017941 */ /* 0x000fea0003800000 */
.L_x_144:
        /* <DEDUP_REMOVED lines=11> */
.L_x_147:
[----:B------:R-:W-:Y:S05]  /*5850*/  BSYNC B1 ;  /* 0x0000000000017941 */ /* 0x000fea0003800000 */
.L_x_146:
[----:B0----5:R-:W-:Y:S01]  /*5860*/  LOP3.LUT R4, R101, 0xffffe000, RZ, 0xc0, !PT ;  /* 0xffffe00065047812 */ /* 0x021fe200078ec0ff */
        /* <DEDUP_REMOVED lines=8> */
.L_x_149:
[----:B------:R-:W-:Y:S05]  /*58f0*/  BSYNC B1 ;  /* 0x0000000000017941 */ /* 0x000fea0003800000 */
.L_x_148:
        /* <DEDUP_REMOVED lines=11> */
.L_x_151:
[----:B------:R-:W-:Y:S05]  /*59b0*/  BSYNC B1 ;  /* 0x0000000000017941 */ /* 0x000fea0003800000 */
.L_x_150:
[----:B------:R-:W-:Y:S05]  /*59c0*/  @!P0 BRA `(.L_x_152) ;  /* 0x00000014008c8947 */ /* 0x000fea0003800000 */
[----:B0----5:R-:W-:-:S05]  /*59d0*/  LOP3.LUT R4, R101, 0xffffe000, RZ, 0xc0, !PT ;  /* 0xffffe00065047812 */ /* 0x021fca00078ec0ff */
[----:B------:R-:W-:-:S04]  /*59e0*/  FMUL R4, R4, R89 ;  /* 0x0000005904047220 */ /* 0x000fc80000400000 */
[----:B------:R-:W-:-:S05]  /*59f0*/  FFMA R55, R55, R88, R4 ;  /* 0x0000005837377223 */ /* 0x000fca0000000004 */
[----:B------:R-:W-:-:S05]  /*5a00*/  F2FP.TF32.F32.PACK_B R55, R55 ;  /* 0x00000037ff37723e */ /* 0x000fca00024050ff */
[----:B------:R0:W-:Y:S01]  /*5a10*/  STG.E desc[UR36][R8.64+0xe4], R55 ;  /* 0x0000e43708007986 */ /* 0x0001e2000c101924 */
[----:B------:R-:W-:Y:S05]  /*5a20*/  BRA `(.L_x_152) ;  /* 0x0000001400747947 */ /* 0x000fea0003800000 */
.L_x_29:
[----:B------:R-:W-:Y:S01]  /*5a30*/  ULDC.64 UR4, c[0x0][0x5c0] ;  /* 0x0001700000047ab9 */ /* 0x000fe20000000a00 */
[-C--:B------:R-:W-:Y:S01]  /*5a40*/  FMUL R5, R56, R88.reuse ;  /* 0x0000005838057220 */ /* 0x080fe20000400000 */
[----:B------:R-:W-:Y:S01]  /*5a50*/  ISETP.GT.AND P4, PT, R4, 0x1, PT ;  /* 0x000000010400780c */ /* 0x000fe20003f84270 */
[-C--:B------:R-:W-:Y:S01]  /*5a60*/  FMUL R57, R57, R88.reuse ;  /* 0x0000005839397220 */ /* 0x080fe20000400000 */
[----:B------:R-:W-:Y:S01]  /*5a70*/  LEA R8, P2, R112, UR4, 0x2 ;  /* 0x0000000470087c11 */ /* 0x000fe2000f8410ff */
[----:B------:R-:W-:Y:S01]  /*5a80*/  IMAD.SHL.U32 R15, R90, 0x4, RZ ;  /* 0x000000045a0f7824 */ /* 0x000fe200078e00ff */
[----:B------:R-:W-:Y:S01]  /*5a90*/  ISETP.GT.AND P1, PT, R3, RZ, P4 ;  /* 0x000000ff0300720c */ /* 0x000fe20002724270 */
[----:B------:R-:W-:Y:S01]  /*5aa0*/  IMAD.SHL.U32 R101, R91, 0x4, RZ ;  /* 0x000000045b657824 */ /* 0x000fe200078e00ff */
[----:B------:R-:W-:Y:S01]  /*5ab0*/  LEA.HI.X R9, R112, UR5, R115, 0x2, P2 ;  /* 0x0000000570097c11 */ /* 0x000fe200090f1473 */
[-C--:B------:R-:W-:Y:S01]  /*5ac0*/  FMUL R59, R59, R88.reuse ;  /* 0x000000583b3b7220 */ /* 0x080fe20000400000 */
[----:B------:R-:W-:Y:S01]  /*5ad0*/  F2FP.TF32.F32.PACK_B R5, R5 ;  /* 0x00000005ff05723e */ /* 0x000fe200024050ff */
[-C--:B------:R-:W-:Y:S01]  /*5ae0*/  FMUL R13, R58, R88.reuse ;  /* 0x000000583a0d7220 */ /* 0x080fe20000400000 */
[----:B------:R-:W-:Y:S01]  /*5af0*/  F2FP.TF32.F32.PACK_B R57, R57 ;  /* 0x00000039ff39723e */ /* 0x000fe200024050ff */
[-C--:B------:R-:W-:Y:S01]  /*5b00*/  FMUL R61, R61, R88.reuse ;  /* 0x000000583d3d7220 */ /* 0x080fe20000400000 */
[----:B------:R-:W-:Y:S01]  /*5b10*/  SHF.L.U64.HI R7, R90, 0x2, R93 ;  /* 0x000000025a077819 */ /* 0x000fe2000001025d */
[----:B------:R0:W-:Y:S01]  /*5b20*/  @P0 STG.E desc[UR36][R8.64], R5 ;  /* 0x0000000508000986 */ /* 0x0001e2000c101924 */
[----:B------:R-:W-:Y:S01]  /*5b30*/  ISETP.GT.AND P0, PT, R3, 0x8, P4 ;  /* 0x000000080300780c */ /* 0x000fe20002704270 */
[----:B------:R-:W-:Y:S01]  /*5b40*/  FMUL R63, R63, R88 ;  /* 0x000000583f3f7220 */ /* 0x000fe20000400000 */
[----:B------:R-:W-:Y:S01]  /*5b50*/  IADD3 R10, P2, R15, R8, RZ ;  /* 0x000000080f0a7210 */ /* 0x000fe20007f5e0ff */
[----:B------:R-:W-:Y:S01]  /*5b60*/  @P1 STG.E desc[UR36][R8.64+0x4], R57 ;  /* 0x0000043908001986 */ /* 0x000fe2000c101924 */
[----:B------:R-:W-:Y:S01]  /*5b70*/  SHF.L.U64.HI R19, R91, 0x2, R92 ;  /* 0x000000025b137819 */ /* 0x000fe2000001025c */
[----:B------:R-:W-:Y:S01]  /*5b80*/  FMUL R65, R65, R88 ;  /* 0x0000005841417220 */ /* 0x000fe20000400000 */
[----:B------:R-:W-:Y:S01]  /*5b90*/  F2FP.TF32.F32.PACK_B R59, R59 ;  /* 0x0000003bff3b723e */ /* 0x000fe200024050ff */
[----:B------:R-:W-:Y:S01]  /*5ba0*/  IMAD.X R11, R7, 0x1, R9, P2 ;  /* 0x00000001070b7824 */ /* 0x000fe200010e0609 */
[----:B------:R-:W-:Y:S01]  /*5bb0*/  IADD3 R6, P1, P2, R101, R8, R15 ;  /* 0x0000000865067210 */ /* 0x000fe20007a3e00f */
[-C--:B------:R-:W-:Y:S01]  /*5bc0*/  FMUL R67, R67, R88.reuse ;  /* 0x0000005843437220 */ /* 0x080fe20000400000 */
[----:B------:R-:W-:Y:S01]  /*5bd0*/  ISETP.GT.AND P5, PT, R4, 0x8, PT ;  /* 0x000000080400780c */ /* 0x000fe20003fa4270 */
[-C--:B0-----:R-:W-:Y:S01]  /*5be0*/  FMUL R5, R60, R88.reuse ;  /* 0x000000583c057220 */ /* 0x081fe20000400000 */
[C---:B------:R-:W-:Y:S01]  /*5bf0*/  ISETP.GT.AND P4, PT, R4.reuse, 0x9, PT ;  /* 0x000000090400780c */ /* 0x040fe20003f84270 */
[----:B------:R-:W-:Y:S01]  /*5c00*/  @P0 STG.E desc[UR36][R10.64+0x4], R59 ;  /* 0x0000043b0a000986 */ /* 0x000fe2000c101924 */
[----:B------:R-:W-:Y:S01]  /*5c10*/  ISETP.GT.AND P3, PT, R3, 0x8, P6 ;  /* 0x000000080300780c */ /* 0x000fe20003764270 */
[-C--:B------:R-:W-:Y:S01]  /*5c20*/  FMUL R69, R69, R88.reuse ;  /* 0x0000005845457220 */ /* 0x080fe20000400000 */
[----:B------:R-:W-:Y:S01]  /*5c30*/  IADD3.X R7, R19, R9, R7, P1, P2 ;  /* 0x0000000913077210 */ /* 0x000fe20000fe4407 */
[-C--:B------:R-:W-:Y:S01]  /*5c40*/  FMUL R71, R71, R88.reuse ;  /* 0x0000005847477220 */ /* 0x080fe20000400000 */
[----:B------:R-:W-:Y:S01]  /*5c50*/  ISETP.GT.AND P1, PT, R3, RZ, P5 ;  /* 0x000000ff0300720c */ /* 0x000fe20002f24270 */
[-C--:B------:R-:W-:Y:S01]  /*5c60*/  FMUL R73, R73, R88.reuse ;  /* 0x0000005849497220 */ /* 0x080fe20000400000 */
[----:B------:R-:W-:Y:S01]  /*5c70*/  ISETP.GT.AND P0, PT, R3, RZ, P4 ;  /* 0x000000ff0300720c */ /* 0x000fe20002704270 */
[-C--:B------:R-:W-:Y:S01]  /*5c80*/  FMUL R75, R75, R88.reuse ;  /* 0x000000584b4b7220 */ /* 0x080fe20000400000 */
[----:B------:R-:W-:Y:S01]  /*5c90*/  F2FP.TF32.F32.PACK_B R13, R13 ;  /* 0x0000000dff0d723e */ /* 0x000fe200024050ff */
[-C--:B------:R-:W-:Y:S01]  /*5ca0*/  FMUL R77, R77, R88.reuse ;  /* 0x000000584d4d7220 */ /* 0x080fe20000400000 */
[----:B------:R-:W-:Y:S01]  /*5cb0*/  F2FP.TF32.F32.PACK_B R5, R5 ;  /* 0x00000005ff05723e */ /* 0x000fe200024050ff */
[-C--:B------:R-:W-:Y:S01]  /*5cc0*/  FMUL R79, R79, R88.reuse ;  /* 0x000000584f4f7220 */ /* 0x080fe20000400000 */
[----:B------:R-:W-:Y:S01]  /*5cd0*/  F2FP.TF32.F32.PACK_B R61, R61 ;  /* 0x0000003dff3d723e */ /* 0x000fe200024050ff */
[----:B------:R0:W-:Y:S01]  /*5ce0*/  @P3 STG.E desc[UR36][R10.64], R13 ;  /* 0x0000000d0a003986 */ /* 0x0001e2000c101924 */
[----:B------:R-:W-:Y:S01]  /*5cf0*/  F2FP.TF32.F32.PACK_B R63, R63 ;  /* 0x0000003fff3f723e */ /* 0x000fe200024050ff */
[-C--:B------:R-:W-:Y:S01]  /*5d00*/  FMUL R81, R81, R88.reuse ;  /* 0x0000005851517220 */ /* 0x080fe20000400000 */
[C---:B------:R-:W-:Y:S01]  /*5d10*/  ISETP.GT.AND P3, PT, R4.reuse, 0x10, PT ;  /* 0x000000100400780c */ /* 0x040fe20003f64270 */
[----:B------:R1:W-:Y:S01]  /*5d20*/  @P1 STG.E desc[UR36][R8.64+0x20], R5 ;  /* 0x0000200508001986 */ /* 0x0003e2000c101924 */
[----:B------:R-:W-:Y:S01]  /*5d30*/  ISETP.GT.AND P1, PT, R3, 0x8, P5 ;  /* 0x000000080300780c */ /* 0x000fe20002f24270 */
[-C--:B------:R-:W-:Y:S01]  /*5d40*/  FMUL R83, R83, R88.reuse ;  /* 0x0000005853537220 */ /* 0x080fe20000400000 */
[----:B------:R-:W-:Y:S01]  /*5d50*/  ISETP.GT.AND P2, PT, R4, 0x11, PT ;  /* 0x000000110400780c */ /* 0x000fe20003f44270 */
[----:B------:R-:W-:Y:S01]  /*5d60*/  @P0 STG.E desc[UR36][R8.64+0x24], R61 ;  /* 0x0000243d08000986 */ /* 0x000fe2000c101924 */
[----:B------:R-:W-:Y:S01]  /*5d70*/  ISETP.GT.AND P0, PT, R3, 0x8, P4 ;  /* 0x000000080300780c */ /* 0x000fe20002704270 */
[-C--:B------:R-:W-:Y:S01]  /*5d80*/  FMUL R85, R85, R88.reuse ;  /* 0x0000005855557220 */ /* 0x080fe20000400000 */
[----:B------:R-:W-:Y:S01]  /*5d90*/  F2FP.TF32.F32.PACK_B R65, R65 ;  /* 0x00000041ff41723e */ /* 0x000fe200024050ff */
[-C--:B0-----:R-:W-:Y:S01]  /*5da0*/  FMUL R13, R62, R88.reuse ;  /* 0x000000583e0d7220 */ /* 0x081fe20000400000 */
[----:B------:R-:W-:Y:S01]  /*5db0*/  F2FP.TF32.F32.PACK_B R67, R67 ;  /* 0x00000043ff43723e */ /* 0x000fe200024050ff */
[-C--:B------:R-:W-:Y:S01]  /*5dc0*/  FMUL R87, R87, R88.reuse ;  /* 0x0000005857577220 */ /* 0x080fe20000400000 */
[----:B------:R-:W-:Y:S01]  /*5dd0*/  F2FP.TF32.F32.PACK_B R69, R69 ;  /* 0x00000045ff45723e */ /* 0x000fe200024050ff */
[-C--:B-1----:R-:W-:Y:S01]  /*5de0*/  FMUL R5, R64, R88.reuse ;  /* 0x0000005840057220 */ /* 0x082fe20000400000 */
[----:B------:R-:W-:Y:S01]  /*5df0*/  F2FP.TF32.F32.PACK_B R13, R13 ;  /* 0x0000000dff0d723e */ /* 0x000fe200024050ff */
[-C--:B------:R-:W-:Y:S01]  /*5e00*/  FMUL R25, R25, R88.reuse ;  /* 0x0000005819197220 */ /* 0x080fe20000400000 */
[----:B------:R-:W-:Y:S01]  /*5e10*/  F2FP.TF32.F32.PACK_B R71, R71 ;  /* 0x00000047ff47723e */ /* 0x000fe200024050ff */
[-C--:B------:R-:W-:Y:S01]  /*5e20*/  FMUL R27, R27, R88.reuse ;  /* 0x000000581b1b7220 */ /* 0x080fe20000400000 */
[----:B------:R-:W-:Y:S01]  /*5e30*/  F2FP.TF32.F32.PACK_B R5, R5 ;  /* 0x00000005ff05723e */ /* 0x000fe200024050ff */
[----:B------:R-:W-:Y:S01]  /*5e40*/  @P0 STG.E desc[UR36][R10.64+0x24], R63 ;  /* 0x0000243f0a000986 */ /* 0x000fe2000c101924 */
[----:B------:R-:W-:Y:S01]  /*5e50*/  ISETP.GT.AND P0, PT, R3, RZ, P3 ;  /* 0x000000ff0300720c */ /* 0x000fe20001f04270 */
[-C--:B------:R-:W-:Y:S01]  /*5e60*/  FMUL R29, R29, R88.reuse ;  /* 0x000000581d1d7220 */ /* 0x080fe20000400000 */
[----:B------:R-:W-:Y:S01]  /*5e70*/  F2FP.TF32.F32.PACK_B R73, R73 ;  /* 0x00000049ff49723e */ /* 0x000fe200024050ff */
[----:B------:R0:W-:Y:S01]  /*5e80*/  @P1 STG.E desc[UR36][R10.64+0x20], R13 ;  /* 0x0000200d0a001986 */ /* 0x0001e2000c101924 */
[C---:B------:R-:W-:Y:S01]  /*5e90*/  ISETP.GT.AND P1, PT, R4.reuse, 0x19, PT ;  /* 0x000000190400780c */ /* 0x040fe20003f24270 */
[-C--:B------:R-:W-:Y:S01]  /*5ea0*/  FMUL R31, R31, R88.reuse ;  /* 0x000000581f1f7220 */ /* 0x080fe20000400000 */
[----:B------:R-:W-:Y:S01]  /*5eb0*/  F2FP.TF32.F32.PACK_B R75, R75 ;  /* 0x0000004bff4b723e */ /* 0x000fe200024050ff */
[-C--:B------:R-:W-:Y:S01]  /*5ec0*/  FMUL R33, R33, R88.reuse ;  /* 0x0000005821217220 */ /* 0x080fe20000400000 */
[C---:B------:R-:W-:Y:S01]  /*5ed0*/  ISETP.GT.AND P5, PT, R4.reuse, 0x28, PT ;  /* 0x000000280400780c */ /* 0x040fe20003fa4270 */
[-C--:B------:R-:W-:Y:S01]  /*5ee0*/  FMUL R35, R35, R88.reuse ;  /* 0x0000005823237220 */ /* 0x080fe20000400000 */
[----:B------:R-:W-:Y:S01]  /*5ef0*/  ISETP.GT.AND P4, PT, R4, 0x29, PT ;  /* 0x000000290400780c */ /* 0x000fe20003f84270 */
[-C--:B------:R-:W-:Y:S01]  /*5f00*/  FMUL R37, R37, R88.reuse ;  /* 0x0000005825257220 */ /* 0x080fe20000400000 */
[----:B------:R-:W-:Y:S01]  /*5f10*/  F2FP.TF32.F32.PACK_B R77, R77 ;  /* 0x0000004dff4d723e */ /* 0x000fe200024050ff */
[----:B------:R1:W-:Y:S01]  /*5f20*/  @P0 STG.E desc[UR36][R8.64+0x40], R5 ;  /* 0x0000400508000986 */ /* 0x0003e2000c101924 */
[----:B------:R-:W-:Y:S01]  /*5f30*/  ISETP.GT.AND P0, PT, R3, RZ, P2 ;  /* 0x000000ff0300720c */ /* 0x000fe20001704270 */
[-C--:B0-----:R-:W-:Y:S01]  /*5f40*/  FMUL R13, R66, R88.reuse ;  /* 0x00000058420d7220 */ /* 0x081fe20000400000 */
[----:B------:R-:W-:Y:S01]  /*5f50*/  F2FP.TF32.F32.PACK_B R79, R79 ;  /* 0x0000004fff4f723e */ /* 0x000fe200024050ff */
[-C--:B------:R-:W-:Y:S01]  /*5f60*/  FMUL R39, R39, R88.reuse ;  /* 0x0000005827277220 */ /* 0x080fe20000400000 */
[----:B------:R-:W-:Y:S01]  /*5f70*/  F2FP.TF32.F32.PACK_B R81, R81 ;  /* 0x00000051ff51723e */ /* 0x000fe200024050ff */
[-C--:B------:R-:W-:Y:S01]  /*5f80*/  FMUL R41, R41, R88.reuse ;  /* 0x0000005829297220 */ /* 0x080fe20000400000 */
[----:B------:R-:W-:Y:S01]  /*5f90*/  F2FP.TF32.F32.PACK_B R13, R13 ;  /* 0x0000000dff0d723e */ /* 0x000fe200024050ff */
[-C--:B------:R-:W-:Y:S01]  /*5fa0*/  FMUL R43, R43, R88.reuse ;  /* 0x000000582b2b7220 */ /* 0x080fe20000400000 */
[----:B------:R-:W-:Y:S01]  /*5fb0*/  F2FP.TF32.F32.PACK_B R83, R83 ;  /* 0x00000053ff53723e */ /* 0x000fe200024050ff */
[-C--:B------:R-:W-:Y:S01]  /*5fc0*/  FMUL R45, R45, R88.reuse ;  /* 0x000000582d2d7220 */ /* 0x080fe20000400000 */
[----:B------:R-:W-:Y:S01]  /*5fd0*/  P2R R57, PR, RZ, 0x20 ;  /* 0x00000020ff397803 */ /* 0x000fe20000000000 */
[-C--:B-1----:R-:W-:Y:S01]  /*5fe0*/  FMUL R5, R68, R88.reuse ;  /* 0x0000005844057220 */ /* 0x082fe20000400000 */
[----:B------:R-:W-:Y:S01]  /*5ff0*/  P2R R56, PR, RZ, 0x10 ;  /* 0x00000010ff387803 */ /* 0x000fe20000000000 */
[----:B------:R-:W-:Y:S01]  /*6000*/  @P0 STG.E desc[UR36][R8.64+0x44], R65 ;  /* 0x0000444108000986 */ /* 0x000fe2000c101924 */
[----:B------:R-:W-:Y:S01]  /*6010*/  ISETP.GT.AND P0, PT, R3, 0x8, P3 ;  /* 0x000000080300780c */ /* 0x000fe20001f04270 */
[-C--:B------:R-:W-:Y:S01]  /*6020*/  FMUL R47, R47, R88.reuse ;  /* 0x000000582f2f7220 */ /* 0x080fe20000400000 */
[----:B------:R-:W-:Y:S01]  /*6030*/  F2FP.TF32.F32.PACK_B R5, R5 ;  /* 0x00000005ff05723e */ /* 0x000fe200024050ff */
[-C--:B------:R-:W-:Y:S01]  /*6040*/  FMUL R49, R49, R88.reuse ;  /* 0x0000005831317220 */ /* 0x080fe20000400000 */
[----:B------:R-:W-:Y:S01]  /*6050*/  ISETP.GT.AND P3, PT, R4, 0x30, PT ;  /* 0x000000300400780c */ /* 0x000fe20003f64270 */
[-C--:B------:R-:W-:Y:S01]  /*6060*/  FMUL R51, R51, R88.reuse ;  /* 0x0000005833337220 */ /* 0x080fe20000400000 */
[----:B------:R-:W-:Y:S01]  /*6070*/  F2FP.TF32.F32.PACK_B R85, R85 ;  /* 0x00000055ff55723e */ /* 0x000fe200024050ff */
[-C--:B------:R-:W-:Y:S01]  /*6080*/  FMUL R53, R53, R88.reuse ;  /* 0x0000005835357220 */ /* 0x080fe20000400000 */
[----:B------:R-:W-:Y:S01]  /*6090*/  F2FP.TF32.F32.PACK_B R87, R87 ;  /* 0x00000057ff57723e */ /* 0x000fe200024050ff */
[----:B------:R-:W-:Y:S01]  /*60a0*/  FMUL R55, R55, R88 ;  /* 0x0000005837377220 */ /* 0x000fe20000400000 */
[----:B------:R-:W-:-:S02]  /*60b0*/  F2FP.TF32.F32.PACK_B R25, R25 ;  /* 0x00000019ff19723e */ /* 0x000fc400024050ff */
[----:B------:R-:W-:Y:S01]  /*60c0*/  F2FP.TF32.F32.PACK_B R27, R27 ;  /* 0x0000001bff1b723e */ /* 0x000fe200024050ff */
[----:B------:R0:W-:Y:S01]  /*60d0*/  @P0 STG.E desc[UR36][R10.64+0x40], R13 ;  /* 0x0000400d0a000986 */ /* 0x0001e2000c101924 */
[----:B------:R-:W-:Y:S02]  /*60e0*/  ISETP.GT.AND P0, PT, R3, 0x8, P2 ;  /* 0x000000080300780c */ /* 0x000fe40001704270 */
[----:B------:R-:W-:Y:S02]  /*60f0*/  ISETP.GT.AND P2, PT, R4, 0x18, PT ;  /* 0x000000180400780c */ /* 0x000fe40003f44270 */
[----:B------:R-:W-:Y:S02]  /*6100*/  F2FP.TF32.F32.PACK_B R29, R29 ;  /* 0x0000001dff1d723e */ /* 0x000fe400024050ff */
[----:B------:R-:W-:Y:S02]  /*6110*/  F2FP.TF32.F32.PACK_B R31, R31 ;  /* 0x0000001fff1f723e */ /* 0x000fe400024050ff */
[----:B------:R-:W-:-:S02]  /*6120*/  F2FP.TF32.F32.PACK_B R33, R33 ;  /* 0x00000021ff21723e */ /* 0x000fc400024050ff */
[----:B------:R-:W-:Y:S01]  /*6130*/  F2FP.TF32.F32.PACK_B R35, R35 ;  /* 0x00000023ff23723e */ /* 0x000fe200024050ff */
[----:B0-----:R-:W-:Y:S01]  /*6140*/  FMUL R13, R70, R88 ;  /* 0x00000058460d7220 */ /* 0x001fe20000400000 */
[----:B------:R-:W-:Y:S01]  /*6150*/  F2FP.TF32.F32.PACK_B R37, R37 ;  /* 0x00000025ff25723e */ /* 0x000fe200024050ff */
[----:B------:R-:W-:Y:S01]  /*6160*/  @P0 STG.E desc[UR36][R10.64+0x44], R67 ;  /* 0x000044430a000986 */ /* 0x000fe2000c101924 */
[----:B------:R-:W-:Y:S02]  /*6170*/  ISETP.GT.AND P0, PT, R3, RZ, P2 ;  /* 0x000000ff0300720c */ /* 0x000fe40001704270 */
[----:B------:R-:W-:Y:S02]  /*6180*/  F2FP.TF32.F32.PACK_B R13, R13 ;  /* 0x0000000dff0d723e */ /* 0x000fe400024050ff */
[----:B------:R-:W-:Y:S02]  /*6190*/  F2FP.TF32.F32.PACK_B R39, R39 ;  /* 0x00000027ff27723e */ /* 0x000fe400024050ff */
[----:B------:R-:W-:-:S02]  /*61a0*/  F2FP.TF32.F32.PACK_B R41, R41 ;  /* 0x00000029ff29723e */ /* 0x000fc400024050ff */
[----:B------:R-:W-:Y:S02]  /*61b0*/  F2FP.TF32.F32.PACK_B R43, R43 ;  /* 0x0000002bff2b723e */ /* 0x000fe400024050ff */
[----:B------:R-:W-:Y:S02]  /*61c0*/  F2FP.TF32.F32.PACK_B R45, R45 ;  /* 0x0000002dff2d723e */ /* 0x000fe400024050ff */
[----:B------:R-:W-:Y:S01]  /*61d0*/  F2FP.TF32.F32.PACK_B R47, R47 ;  /* 0x0000002fff2f723e */ /* 0x000fe200024050ff */
[----:B------:R0:W-:Y:S01]  /*61e0*/  @P0 STG.E desc[UR36][R8.64+0x60], R5 ;  /* 0x0000600508000986 */ /* 0x0001e2000c101924 */
[----:B------:R-:W-:Y:S02]  /*61f0*/  ISETP.GT.AND P0, PT, R3, RZ, P1 ;  /* 0x000000ff0300720c */ /* 0x000fe40000f04270 */
[----:B------:R-:W-:Y:S02]  /*6200*/  F2FP.TF32.F32.PACK_B R49, R49 ;  /* 0x00000031ff31723e */ /* 0x000fe400024050ff */
[----:B------:R-:W-:-:S02]  /*6210*/  F2FP.TF32.F32.PACK_B R51, R51 ;  /* 0x00000033ff33723e */ /* 0x000fc400024050ff */
[----:B------:R-:W-:Y:S02]  /*6220*/  F2FP.TF32.F32.PACK_B R53, R53 ;  /* 0x00000035ff35723e */ /* 0x000fe400024050ff */
[----:B------:R-:W-:Y:S01]  /*6230*/  F2FP.TF32.F32.PACK_B R55, R55 ;  /* 0x00000037ff37723e */ /* 0x000fe200024050ff */
[----:B0-----:R-:W-:-:S04]  /*6240*/  FMUL R5, R72, R88 ;  /* 0x0000005848057220 */ /* 0x001fc80000400000 */
[----:B------:R-:W-:Y:S01]  /*6250*/  @P0 STG.E desc[UR36][R8.64+0x64], R69 ;  /* 0x0000644508000986 */ /* 0x000fe2000c101924 */
[----:B------:R-:W-:Y:S02]  /*6260*/  ISETP.GT.AND P0, PT, R3, 0x8, P2 ;  /* 0x000000080300780c */ /* 0x000fe40001704270 */
[----:B------:R-:W-:Y:S02]  /*6270*/  ISETP.GT.AND P2, PT, R4, 0x20, PT ;  /* 0x000000200400780c */ /* 0x000fe40003f44270 */
[----:B------:R-:W-:-:S09]  /*6280*/  F2FP.TF32.F32.PACK_B R5, R5 ;  /* 0x00000005ff05723e */ /* 0x000fd200024050ff */
[----:B------:R0:W-:Y:S01]  /*6290*/  @P0 STG.E desc[UR36][R10.64+0x60], R13 ;  /* 0x0000600d0a000986 */ /* 0x0001e2000c101924 */
[----:B------:R-:W-:Y:S02]  /*62a0*/  ISETP.GT.AND P0, PT, R3, 0x8, P1 ;  /* 0x000000080300780c */ /* 0x000fe40000f04270 */
[----:B------:R-:W-:Y:S01]  /*62b0*/  ISETP.GT.AND P1, PT, R4, 0x21, PT ;  /* 0x000000210400780c */ /* 0x000fe20003f24270 */
[----:B0-----:R-:W-:-:S10]  /*62c0*/  FMUL R13, R74, R88 ;  /* 0x000000584a0d7220 */ /* 0x001fd40000400000 */
[----:B------:R-:W-:Y:S01]  /*62d0*/  @P0 STG.E desc[UR36][R10.64+0x64], R71 ;  /* 0x000064470a000986 */ /* 0x000fe2000c101924 */
[----:B------:R-:W-:Y:S02]  /*62e0*/  ISETP.GT.AND P0, PT, R3, RZ, P2 ;  /* 0x000000ff0300720c */ /* 0x000fe40001704270 */
[----:B------:R-:W-:-:S11]  /*62f0*/  F2FP.TF32.F32.PACK_B R13, R13 ;  /* 0x0000000dff0d723e */ /* 0x000fd600024050ff */
[----:B------:R0:W-:Y:S01]  /*6300*/  @P0 STG.E desc[UR36][R8.64+0x80], R5 ;  /* 0x0000800508000986 */ /* 0x0001e2000c101924 */
[----:B------:R-:W-:Y:S01]  /*6310*/  ISETP.GT.AND P0, PT, R3, RZ, P1 ;  /* 0x000000ff0300720c */ /* 0x000fe20000f04270 */
[----:B0-----:R-:W-:-:S12]  /*6320*/  FMUL R5, R76, R88 ;  /* 0x000000584c057220 */ /* 0x001fd80000400000 */
[----:B------:R-:W-:Y:S01]  /*6330*/  @P0 STG.E desc[UR36][R8.64+0x84], R73 ;  /* 0x0000844908000986 */ /* 0x000fe2000c101924 */
[----:B------:R-:W-:Y:S02]  /*6340*/  ISETP.GT.AND P0, PT, R3, 0x8, P2 ;  /* 0x000000080300780c */ /* 0x000fe40001704270 */
[----:B------:R-:W-:Y:S02]  /*6350*/  F2FP.TF32.F32.PACK_B R5, R5 ;  /* 0x00000005ff05723e */ /* 0x000fe400024050ff */
[----:B------:R-:W-:-:S09]  /*6360*/  ISETP.GT.AND P2, PT, R4, 0x38, PT ;  /* 0x000000380400780c */ /* 0x000fd20003f44270 */
[----:B------:R0:W-:Y:S01]  /*6370*/  @P0 STG.E desc[UR36][R10.64+0x80], R13 ;  /* 0x0000800d0a000986 */ /* 0x0001e2000c101924 */
[----:B------:R-:W-:Y:S01]  /*6380*/  ISETP.GT.AND P0, PT, R3, 0x8, P1 ;  /* 0x000000080300780c */ /* 0x000fe20000f04270 */
[----:B0-----:R-:W-:-:S12]  /*6390*/  FMUL R13, R78, R88 ;  /* 0x000000584e0d7220 */ /* 0x001fd80000400000 */
        /* <DEDUP_REMOVED lines=8> */
[----:B------:R-:W-:-:S11]  /*6420*/  F2FP.TF32.F32.PACK_B R5, R5 ;  /* 0x00000005ff05723e */ /* 0x000fd600024050ff */
[----:B------:R0:W-:Y:S01]  /*6430*/  @P0 STG.E desc[UR36][R10.64+0xa0], R13 ;  /* 0x0000a00d0a000986 */ /* 0x0001e2000c101924 */
[C---:B------:R-:W-:Y:S02]  /*6440*/  ISETP.GT.AND P0, PT, R3.reuse, 0x8, P4 ;  /* 0x000000080300780c */ /* 0x040fe40002704270 */
[----:B------:R-:W-:Y:S01]  /*6450*/  ISETP.GT.AND P4, PT, R3, 0x8, P2 ;  /* 0x000000080300780c */ /* 0x000fe20001784270 */
[----:B0-----:R-:W-:-:S10]  /*6460*/  FMUL R13, R82, R88 ;  /* 0x00000058520d7220 */ /* 0x001fd40000400000 */
[----:B------:R-:W-:Y:S01]  /*6470*/  @P0 STG.E desc[UR36][R10.64+0xa4], R79 ;  /* 0x0000a44f0a000986 */ /* 0x000fe2000c101924 */
[----:B------:R-:W-:Y:S02]  /*6480*/  ISETP.GT.AND P0, PT, R3, RZ, P3 ;  /* 0x000000ff0300720c */ /* 0x000fe40001f04270 */
[----:B------:R-:W-:-:S11]  /*6490*/  F2FP.TF32.F32.PACK_B R13, R13 ;  /* 0x0000000dff0d723e */ /* 0x000fd600024050ff */
[----:B------:R0:W-:Y:S01]  /*64a0*/  @P0 STG.E desc[UR36][R8.64+0xc0], R5 ;  /* 0x0000c00508000986 */ /* 0x0001e2000c101924 */
[----:B------:R-:W-:-:S04]  /*64b0*/  ISETP.GT.AND P0, PT, R4, 0x31, PT ;  /* 0x000000310400780c */ /* 0x000fc80003f04270 */
[----:B------:R-:W-:Y:S01]  /*64c0*/  ISETP.GT.AND P1, PT, R3, RZ, P0 ;  /* 0x000000ff0300720c */ /* 0x000fe20000724270 */
[----:B0-----:R-:W-:-:S05]  /*64d0*/  FMUL R5, R84, R88 ;  /* 0x0000005854057220 */ /* 0x001fca0000400000 */
[----:B------:R-:W-:-:S07]  /*64e0*/  F2FP.TF32.F32.PACK_B R5, R5 ;  /* 0x00000005ff05723e */ /* 0x000fce00024050ff */
[----:B------:R-:W-:Y:S01]  /*64f0*/  @P1 STG.E desc[UR36][R8.64+0xc4], R81 ;  /* 0x0000c45108001986 */ /* 0x000fe2000c101924 */
[----:B------:R-:W-:-:S13]  /*6500*/  ISETP.GT.AND P1, PT, R3, 0x8, P3 ;  /* 0x000000080300780c */ /* 0x000fda0001f24270 */
[----:B------:R0:W-:Y:S01]  /*6510*/  @P1 STG.E desc[UR36][R10.64+0xc0], R13 ;  /* 0x0000c00d0a001986 */ /* 0x0001e2000c101924 */
[----:B------:R-:W-:-:S13]  /*6520*/  ISETP.GT.AND P1, PT, R3, 0x8, P0 ;  /* 0x000000080300780c */ /* 0x000fda0000724270 */
[----:B------:R-:W-:Y:S01]  /*6530*/  @P1 STG.E desc[UR36][R10.64+0xc4], R83 ;  /* 0x0000c4530a001986 */ /* 0x000fe2000c101924 */
[----:B------:R-:W-:-:S05]  /*6540*/  IADD3 R14, P1, R101, R10, RZ ;  /* 0x0000000a650e7210 */ /* 0x000fca0007f3e0ff */
[----:B------:R-:W-:Y:S01]  /*6550*/  IMAD.X R15, R19, 0x1, R11, P1 ;  /* 0x00000001130f7824 */ /* 0x000fe200008e060b */
[----:B------:R-:W-:-:S13]  /*6560*/  ISETP.GT.AND P1, PT, R3, RZ, P2 ;  /* 0x000000ff0300720c */ /* 0x000fda0001724270 */
[----:B------:R1:W-:Y:S01]  /*6570*/  @P1 STG.E desc[UR36][R8.64+0xe0], R5 ;  /* 0x0000e00508001986 */ /* 0x0003e2000c101924 */
[----:B------:R-:W-:-:S05]  /*6580*/  IADD3 R20, P1, R101, R10, RZ ;  /* 0x0000000a65147210 */ /* 0x000fca0007f3e0ff */
[----:B------:R-:W-:Y:S01]  /*6590*/  IMAD.X R21, R19, 0x1, R11, P1 ;  /* 0x0000000113157824 */ /* 0x000fe200008e060b */
[----:B------:R-:W-:-:S05]  /*65a0*/  IADD3 R12, P1, R101, R8, RZ ;  /* 0x00000008650c7210 */ /* 0x000fca0007f3e0ff */
[----:B0-----:R-:W-:Y:S01]  /*65b0*/  IMAD.X R13, R19, 0x1, R9, P1 ;  /* 0x00000001130d7824 */ /* 0x001fe200008e0609 */
[----:B------:R-:W-:Y:S01]  /*65c0*/  ISETP.GT.AND P1, PT, R4, 0x39, PT ;  /* 0x000000390400780c */ /* 0x000fe20003f24270 */
[-C--:B-1----:R-:W-:Y:S01]  /*65d0*/  FMUL R5, R86, R88.reuse ;  /* 0x0000005856057220 */ /* 0x082fe20000400000 */
[----:B------:R-:W-:Y:S02]  /*65e0*/  FMUL R19, R24, R88 ;  /* 0x0000005818137220 */ /* 0x000fe40000400000 */
[----:B------:R-:W-:Y:S02]  /*65f0*/  ISETP.GT.AND P5, PT, R3, RZ, P1 ;  /* 0x000000ff0300720c */ /* 0x000fe40000fa4270 */
[----:B------:R-:W-:Y:S02]  /*6600*/  F2FP.TF32.F32.PACK_B R5, R5 ;  /* 0x00000005ff05723e */ /* 0x000fe400024050ff */
[----:B------:R-:W-:-:S09]  /*6610*/  F2FP.TF32.F32.PACK_B R19, R19 ;  /* 0x00000013ff13723e */ /* 0x000fd200024050ff */
[----:B------:R-:W-:Y:S01]  /*6620*/  @P5 STG.E desc[UR36][R8.64+0xe4], R85 ;  /* 0x0000e45508005986 */ /* 0x000fe2000c101924 */
[----:B------:R-:W-:-:S03]  /*6630*/  ISETP.GT.AND P5, PT, R4, 0x1, PT ;  /* 0x000000010400780c */ /* 0x000fc60003fa4270 */
[----:B------:R0:W-:Y:S01]  /*6640*/  @P4 STG.E desc[UR36][R10.64+0xe0], R5 ;  /* 0x0000e0050a004986 */ /* 0x0001e2000c101924 */
[C---:B------:R-:W-:Y:S02]  /*6650*/  ISETP.GT.AND P4, PT, R3.reuse, 0x8, P1 ;  /* 0x000000080300780c */ /* 0x040fe40000f84270 */
[----:B------:R-:W-:Y:S01]  /*6660*/  ISETP.GT.AND P5, PT, R3, 0x80, P5 ;  /* 0x000000800300780c */ /* 0x000fe20002fa4270 */
[----:B0-----:R-:W-:-:S10]  /*6670*/  FMUL R5, R26, R88 ;  /* 0x000000581a057220 */ /* 0x001fd40000400000 */
[----:B------:R0:W-:Y:S01]  /*6680*/  @P4 STG.E desc[UR36][R10.64+0xe4], R87 ;  /* 0x0000e4570a004986 */ /* 0x0001e2000c101924 */
[C---:B------:R-:W-:Y:S01]  /*6690*/  ISETP.GT.AND P4, PT, R3.reuse, 0x80, P6 ;  /* 0x000000800300780c */ /* 0x040fe20003784270 */
[----:B------:R-:W-:Y:S01]  /*66a0*/  @P5 IMAD.MOV.U32 R8, RZ, RZ, R12 ;  /* 0x000000ffff085224 */ /* 0x000fe200078e000c */
[----:B------:R-:W-:Y:S01]  /*66b0*/  ISETP.GT.AND P6, PT, R3, 0x88, P6 ;  /* 0x000000880300780c */ /* 0x000fe200037c4270 */
[----:B------:R-:W-:Y:S01]  /*66c0*/  @P5 IMAD.MOV.U32 R9, RZ, RZ, R13 ;  /* 0x000000ffff095224 */ /* 0x000fe200078e000d */
[----:B------:R-:W-:Y:S01]  /*66d0*/  F2FP.TF32.F32.PACK_B R5, R5 ;  /* 0x00000005ff05723e */ /* 0x000fe200024050ff */
[----:B0-----:R-:W-:-:S08]  /*66e0*/  FMUL R11, R28, R88 ;  /* 0x000000581c0b7220 */ /* 0x001fd00000400000 */
[----:B------:R0:W-:Y:S01]  /*66f0*/  @P4 STG.E desc[UR36][R12.64], R19 ;  /* 0x000000130c004986 */ /* 0x0001e2000c101924 */
[----:B------:R-:W-:Y:S02]  /*6700*/  ISETP.NE.AND P4, PT, R56, RZ, PT ;  /* 0x000000ff3800720c */ /* 0x000fe40003f85270 */
[----:B------:R-:W-:Y:S01]  /*6710*/  F2FP.TF32.F32.PACK_B R11, R11 ;  /* 0x0000000bff0b723e */ /* 0x000fe200024050ff */
[----:B------:R-:W-:Y:S01]  /*6720*/  @P5 STG.E desc[UR36][R8.64+0x4], R25 ;  /* 0x0000041908005986 */ /* 0x000fe2000c101924 */
[----:B------:R-:W-:-:S03]  /*6730*/  ISETP.NE.AND P5, PT, R57, RZ, PT ;  /* 0x000000ff3900720c */ /* 0x000fc60003fa5270 */
[----:B------:R1:W-:Y:S01]  /*6740*/  @P6 STG.E desc[UR36][R14.64], R5 ;  /* 0x000000050e006986 */ /* 0x0003e2000c101924 */
[----:B------:R-:W-:Y:S01]  /*6750*/  ISETP.GT.AND P6, PT, R4, 0x1, PT ;  /* 0x000000010400780c */ /* 0x000fe20003fc4270 */
[----:B0-----:R-:W-:-:S03]  /*6760*/  FMUL R19, R52, R88 ;  /* 0x0000005834137220 */ /* 0x001fc60000400000 */
[----:B------:R-:W-:Y:S02]  /*6770*/  ISETP.GT.AND P6, PT, R3, 0x88, P6 ;  /* 0x000000880300780c */ /* 0x000fe400037c4270 */
[----:B------:R-:W-:Y:S01]  /*6780*/  F2FP.TF32.F32.PACK_B R19, R19 ;  /* 0x00000013ff13723e */ /* 0x000fe200024050ff */
[-C--:B-1----:R-:W-:Y:S01]  /*6790*/  FMUL R5, R30, R88.reuse ;  /* 0x000000581e057220 */ /* 0x082fe20000400000 */
[----:B------:R-:W-:-:S04]  /*67a0*/  FMUL R15, R50, R88 ;  /* 0x00000058320f7220 */ /* 0x000fc80000400000 */
[----:B------:R-:W-:-:S05]  /*67b0*/  F2FP.TF32.F32.PACK_B R5, R5 ;  /* 0x00000005ff05723e */ /* 0x000fca00024050ff */
[----:B------:R-:W-:Y:S01]  /*67c0*/  @P6 STG.E desc[UR36][R20.64+0x4], R27 ;  /* 0x0000041b14006986 */ /* 0x000fe2000c101924 */
[----:B------:R-:W-:Y:S02]  /*67d0*/  ISETP.GT.AND P6, PT, R4, 0x8, PT ;  /* 0x000000080400780c */ /* 0x000fe40003fc4270 */
[----:B------:R-:W-:Y:S02]  /*67e0*/  F2FP.TF32.F32.PACK_B R15, R15 ;  /* 0x0000000fff0f723e */ /* 0x000fe400024050ff */
[----:B------:R-:W-:-:S13]  /*67f0*/  ISETP.GT.AND P6, PT, R3, 0x80, P6 ;  /* 0x000000800300780c */ /* 0x000fda00037c4270 */
[----:B------:R-:W-:Y:S02]  /*6800*/  @P6 IMAD.MOV.U32 R8, RZ, RZ, R12 ;  /* 0x000000ffff086224 */ /* 0x000fe400078e000c */
[----:B------:R-:W-:-:S05]  /*6810*/  @P6 IMAD.MOV.U32 R9, RZ, RZ, R13 ;  /* 0x000000ffff096224 */ /* 0x000fca00078e000d */
[----:B------:R0:W-:Y:S01]  /*6820*/  @P6 STG.E desc[UR36][R8.64+0x20], R11 ;  /* 0x0000200b08006986 */ /* 0x0001e2000c101924 */
[----:B------:R-:W-:-:S04]  /*6830*/  ISETP.GT.AND P6, PT, R4, 0x9, PT ;  /* 0x000000090400780c */ /* 0x000fc80003fc4270 */
[----:B------:R-:W-:Y:S01]  /*6840*/  ISETP.GT.AND P6, PT, R3, 0x80, P6 ;  /* 0x000000800300780c */ /* 0x000fe200037c4270 */
[----:B0-----:R-:W-:-:S05]  /*6850*/  FMUL R11, R32, R88 ;  /* 0x00000058200b7220 */ /* 0x001fca0000400000 */
[----:B------:R-:W-:-:S07]  /*6860*/  F2FP.TF32.F32.PACK_B R11, R11 ;  /* 0x0000000bff0b723e */ /* 0x000fce00024050ff */
[----:B------:R-:W-:Y:S02]  /*6870*/  @P6 IMAD.MOV.U32 R8, RZ, RZ, R12 ;  /* 0x000000ffff086224 */ /* 0x000fe400078e000c */
[----:B------:R-:W-:-:S05]  /*6880*/  @P6 IMAD.MOV.U32 R9, RZ, RZ, R13 ;  /* 0x000000ffff096224 */ /* 0x000fca00078e000d */
[----:B------:R-:W-:Y:S01]  /*6890*/  @P6 STG.E desc[UR36][R8.64+0x24], R29 ;  /* 0x0000241d08006986 */ /* 0x000fe2000c101924 */
[----:B------:R-:W-:-:S04]  /*68a0*/  ISETP.GT.AND P6, PT, R4, 0x8, PT ;  /* 0x000000080400780c */ /* 0x000fc80003fc4270 */
[----:B------:R-:W-:-:S13]  /*68b0*/  ISETP.GT.AND P6, PT, R3, 0x88, P6 ;  /* 0x000000880300780c */ /* 0x000fda00037c4270 */
[----:B------:R0:W-:Y:S01]  /*68c0*/  @P6 STG.E desc[UR36][R6.64+0x20], R5 ;  /* 0x0000200506006986 */ /* 0x0001e2000c101924 */
[----:B------:R-:W-:-:S04]  /*68d0*/  ISETP.GT.AND P6, PT, R4, 0x9, PT ;  /* 0x000000090400780c */ /* 0x000fc80003fc4270 */
[----:B------:R-:W-:Y:S01]  /*68e0*/  ISETP.GT.AND P6, PT, R3, 0x88, P6 ;  /* 0x000000880300780c */ /* 0x000fe200037c4270 */
[----:B0-----:R-:W-:-:S05]  /*68f0*/  FMUL R5, R34, R88 ;  /* 0x0000005822057220 */ /* 0x001fca0000400000 */
[----:B------:R-:W-:-:S07]  /*6900*/  F2FP.TF32.F32.PACK_B R5, R5 ;  /* 0x00000005ff05723e */ /* 0x000fce00024050ff */
[----:B------:R-:W-:Y:S01]  /*6910*/  @P6 STG.E desc[UR36][R6.64+0x24], R31 ;  /* 0x0000241f06006986 */ /* 0x000fe2000c101924 */
[----:B------:R-:W-:-:S04]  /*6920*/  ISETP.GT.AND P6, PT, R4, 0x10, PT ;  /* 0x000000100400780c */ /* 0x000fc80003fc4270 */
        /* <DEDUP_REMOVED lines=50> */
[----:B------:R0:W-:Y:S01]  /*6c50*/  @P6 STG.E desc[UR36][R8.64+0x84], R41 ;  /* 0x0000842908006986 */ /* 0x0001e2000c101924 */
[----:B------:R-:W-:-:S04]  /*6c60*/  ISETP.GT.AND P6, PT, R4, 0x20, PT ;  /* 0x000000200400780c */ /* 0x000fc80003fc4270 */
[----:B------:R-:W-:Y:S01]  /*6c70*/  ISETP.GT.AND P6, PT, R3, 0x88, P6 ;  /* 0x000000880300780c */ /* 0x000fe200037c4270 */
[----:B0-----:R-:W-:-:S05]  /*6c80*/  FMUL R9, R44, R88 ;  /* 0x000000582c097220 */ /* 0x001fca0000400000 */
[----:B------:R-:W-:-:S07]  /*6c90*/  F2FP.TF32.F32.PACK_B R9, R9 ;  /* 0x00000009ff09723e */ /* 0x000fce00024050ff */
[----:B------:R0:W-:Y:S01]  /*6ca0*/  @P6 STG.E desc[UR36][R6.64+0x80], R5 ;  /* 0x0000800506006986 */ /* 0x0001e2000c101924 */
[----:B------:R-:W-:-:S04]  /*6cb0*/  ISETP.GT.AND P6, PT, R4, 0x21, PT ;  /* 0x000000210400780c */ /* 0x000fc80003fc4270 */
[----:B------:R-:W-:-:S13]  /*6cc0*/  ISETP.GT.AND P6, PT, R3, 0x88, P6 ;  /* 0x000000880300780c */ /* 0x000fda00037c4270 */
[----:B------:R-:W-:Y:S02]  /*6cd0*/  @P6 IMAD.MOV.U32 R4, RZ, RZ, R6 ;  /* 0x000000ffff046224 */ /* 0x000fe400078e0006 */
[----:B0-----:R-:W-:-:S05]  /*6ce0*/  @P6 IMAD.MOV.U32 R5, RZ, RZ, R7 ;  /* 0x000000ffff056224 */ /* 0x001fca00078e0007 */
[----:B------:R0:W-:Y:S01]  /*6cf0*/  @P6 STG.E desc[UR36][R4.64+0x84], R43 ;  /* 0x0000842b04006986 */ /* 0x0001e2000c101924 */
[C---:B------:R-:W-:Y:S02]  /*6d00*/  ISETP.GT.AND P6, PT, R3.reuse, 0x80, P5 ;  /* 0x000000800300780c */ /* 0x040fe40002fc4270 */
[----:B------:R-:W-:-:S11]  /*6d10*/  ISETP.GT.AND P5, PT, R3, 0x88, P5 ;  /* 0x000000880300780c */ /* 0x000fd60002fa4270 */
[----:B0-----:R-:W-:Y:S02]  /*6d20*/  @P6 IMAD.MOV.U32 R4, RZ, RZ, R12 ;  /* 0x000000ffff046224 */ /* 0x001fe400078e000c */
[----:B------:R-:W-:-:S05]  /*6d30*/  @P6 IMAD.MOV.U32 R5, RZ, RZ, R13 ;  /* 0x000000ffff056224 */ /* 0x000fca00078e000d */
[----:B------:R0:W-:Y:S01]  /*6d40*/  @P6 STG.E desc[UR36][R4.64+0xa0], R9 ;  /* 0x0000a00904006986 */ /* 0x0001e2000c101924 */
[C---:B------:R-:W-:Y:S02]  /*6d50*/  ISETP.GT.AND P6, PT, R3.reuse, 0x80, P4 ;  /* 0x000000800300780c */ /* 0x040fe400027c4270 */
[----:B------:R-:W-:Y:S01]  /*6d60*/  ISETP.GT.AND P4, PT, R3, 0x88, P4 ;  /* 0x000000880300780c */ /* 0x000fe20002784270 */
[----:B0-----:R-:W-:-:S10]  /*6d70*/  FMUL R9, R48, R88 ;  /* 0x0000005830097220 */ /* 0x001fd40000400000 */
[----:B------:R-:W-:Y:S02]  /*6d80*/  @P6 IMAD.MOV.U32 R4, RZ, RZ, R12 ;  /* 0x000000ffff046224 */ /* 0x000fe400078e000c */
[----:B------:R-:W-:Y:S01]  /*6d90*/  @P6 IMAD.MOV.U32 R5, RZ, RZ, R13 ;  /* 0x000000ffff056224 */ /* 0x000fe200078e000d */
[----:B------:R-:W-:-:S04]  /*6da0*/  F2FP.TF32.F32.PACK_B R9, R9 ;  /* 0x00000009ff09723e */ /* 0x000fc800024050ff */
[----:B------:R0:W-:Y:S02]  /*6db0*/  @P6 STG.E desc[UR36][R4.64+0xa4], R45 ;  /* 0x0000a42d04006986 */ /* 0x0001e4000c101924 */
[----:B0-----:R-:W-:Y:S02]  /*6dc0*/  @P5 IMAD.MOV.U32 R4, RZ, RZ, R6 ;  /* 0x000000ffff045224 */ /* 0x001fe400078e0006 */
[----:B------:R-:W-:-:S05]  /*6dd0*/  @P5 IMAD.MOV.U32 R5, RZ, RZ, R7 ;  /* 0x000000ffff055224 */ /* 0x000fca00078e0007 */
[----:B------:R0:W-:Y:S01]  /*6de0*/  @P5 STG.E desc[UR36][R4.64+0xa0], R11 ;  /* 0x0000a00b04005986 */ /* 0x0001e2000c101924 */
[C---:B------:R-:W-:Y:S02]  /*6df0*/  ISETP.GT.AND P5, PT, R3.reuse, 0x80, P3 ;  /* 0x000000800300780c */ /* 0x040fe40001fa4270 */
[----:B------:R-:W-:Y:S01]  /*6e00*/  ISETP.GT.AND P3, PT, R3, 0x88, P3 ;  /* 0x000000880300780c */ /* 0x000fe20001f64270 */
[----:B0-----:R-:W-:Y:S02]  /*6e10*/  @P4 IMAD.MOV.U32 R4, RZ, RZ, R6 ;  /* 0x000000ffff044224 */ /* 0x001fe400078e0006 */
[----:B------:R-:W-:Y:S01]  /*6e20*/  FMUL R11, R54, R88 ;  /* 0x00000058360b7220 */ /* 0x000fe20000400000 */
[----:B------:R-:W-:-:S04]  /*6e30*/  @P4 IMAD.MOV.U32 R5, RZ, RZ, R7 ;  /* 0x000000ffff054224 */ /* 0x000fc800078e0007 */
[----:B------:R-:W-:Y:S01]  /*6e40*/  F2FP.TF32.F32.PACK_B R11, R11 ;  /* 0x0000000bff0b723e */ /* 0x000fe200024050ff */
[----:B------:R0:W-:Y:S01]  /*6e50*/  @P4 STG.E desc[UR36][R4.64+0xa4], R47 ;  /* 0x0000a42f04004986 */ /* 0x0001e2000c101924 */
[C---:B------:R-:W-:Y:S02]  /*6e60*/  ISETP.GT.AND P4, PT, R3.reuse, 0x80, P0 ;  /* 0x000000800300780c */ /* 0x040fe40000784270 */
[----:B------:R-:W-:Y:S01]  /*6e70*/  ISETP.GT.AND P0, PT, R3, 0x88, P0 ;  /* 0x000000880300780c */ /* 0x000fe20000704270 */
[----:B0-----:R-:W-:Y:S02]  /*6e80*/  @P5 IMAD.MOV.U32 R4, RZ, RZ, R12 ;  /* 0x000000ffff045224 */ /* 0x001fe400078e000c */
[----:B------:R-:W-:-:S05]  /*6e90*/  @P5 IMAD.MOV.U32 R5, RZ, RZ, R13 ;  /* 0x000000ffff055224 */ /* 0x000fca00078e000d */
        /* <DEDUP_REMOVED lines=10> */
[----:B------:R0:W-:Y:S02]  /*6f40*/  @P3 STG.E desc[UR36][R4.64+0xc0], R15 ;  /* 0x0000c00f04003986 */ /* 0x0001e4000c101924 */
[----:B0-----:R-:W-:Y:S02]  /*6f50*/  @P0 IMAD.MOV.U32 R4, RZ, RZ, R6 ;  /* 0x000000ffff040224 */ /* 0x001fe400078e0006 */
[----:B------:R-:W-:-:S05]  /*6f60*/  @P0 IMAD.MOV.U32 R5, RZ, RZ, R7 ;  /* 0x000000ffff050224 */ /* 0x000fca00078e0007 */
[----:B------:R0:W-:Y:S02]  /*6f70*/  @P0 STG.E desc[UR36][R4.64+0xc4], R51 ;  /* 0x0000c43304000986 */ /* 0x0001e4000c101924 */
[----:B0-----:R-:W-:Y:S02]  /*6f80*/  @P5 IMAD.MOV.U32 R4, RZ, RZ, R12 ;  /* 0x000000ffff045224 */ /* 0x001fe400078e000c */
[----:B------:R-:W-:-:S05]  /*6f90*/  @P5 IMAD.MOV.U32 R5, RZ, RZ, R13 ;  /* 0x000000ffff055224 */ /* 0x000fca00078e000d */
[----:B------:R0:W-:Y:S04]  /*6fa0*/  @P5 STG.E desc[UR36][R4.64+0xe0], R19 ;  /* 0x0000e01304005986 */ /* 0x0001e8000c101924 */
[----:B------:R1:W-:Y:S01]  /*6fb0*/  @P4 STG.E desc[UR36][R12.64+0xe4], R53 ;  /* 0x0000e4350c004986 */ /* 0x0003e2000c101924 */
[----:B0-----:R-:W-:Y:S02]  /*6fc0*/  @P2 IMAD.MOV.U32 R4, RZ, RZ, R6 ;  /* 0x000000ffff042224 */ /* 0x001fe400078e0006 */
[----:B------:R-:W-:-:S05]  /*6fd0*/  @P2 IMAD.MOV.U32 R5, RZ, RZ, R7 ;  /* 0x000000ffff052224 */ /* 0x000fca00078e0007 */
[----:B------:R1:W-:Y:S04]  /*6fe0*/  @P2 STG.E desc[UR36][R4.64+0xe0], R11 ;  /* 0x0000e00b04002986 */ /* 0x0003e8000c101924 */
[----:B------:R1:W-:Y:S02]  /*6ff0*/  @P1 STG.E desc[UR36][R6.64+0xe4], R55 ;  /* 0x0000e43706001986 */ /* 0x0003e4000c101924 */
.L_x_152:
[----:B------:R-:W-:Y:S05]  /*7000*/  BSYNC B0 ;  /* 0x0000000000007941 */ /* 0x000fea0003800000 */
.L_x_28:
[----:B------:R-:W-:Y:S01]  /*7010*/  IADD3 R16, P0, R16, UR38, RZ ;  /* 0x0000002610107c10 */ /* 0x000fe2000ff1e0ff */
[----:B------:R-:W-:Y:S01]  /*7020*/  ULDC.64 UR4, c[0x0][0x650] ;  /* 0x0001940000047ab9 */ /* 0x000fe20000000a00 */
[----:B------:R-:W-:Y:S01]  /*7030*/  PRMT R3, RZ, 0x7610, R3 ;  /* 0x00007610ff037816 */ /* 0x000fe20000000003 */
[----:B-----5:R-:W-:Y:S01]  /*7040*/  IMAD.MOV.U32 R101, RZ, RZ, -0x1 ;  /* 0xffffffffff657424 */ /* 0x020fe200078e00ff */
[----:B------:R-:W-:Y:S01]  /*7050*/  IADD3.X R17, R17, UR41, RZ, P0, !PT ;  /* 0x0000002911117c10 */ /* 0x000fe200087fe4ff */
[----:B------:R-:W-:Y:S01]  /*7060*/  IMAD.MOV.U32 R19, RZ, RZ, -0x1 ;  /* 0xffffffffff137424 */ /* 0x000fe200078e00ff */
[----:B------:R-:W-:-:S04]  /*7070*/  ISETP.GE.U32.AND P0, PT, R16, UR4, PT ;  /* 0x0000000410007c0c */ /* 0x000fc8000bf06070 */
[----:B------:R-:W-:-:S13]  /*7080*/  ISETP.GE.U32.AND.EX P0, PT, R17, UR5, PT, P0 ;  /* 0x0000000511007c0c */ /* 0x000fda000bf06100 */
[----:B------:R-:W-:Y:S05]  /*7090*/  @P0 BRA `(.L_x_153) ;  /* 0x00000004004c0947 */ /* 0x000fea0003800000 */
[----:B-1----:R-:W1:Y:S01]  /*70a0*/  LDC.64 R10, c[0x0][0x628] ;  /* 0x00018a00ff0a7b82 */ /* 0x002e620000000a00 */
[----:B0-23--:R-:W0:Y:S01]  /*70b0*/  S2R R12, SR_CTAID.X ;  /* 0x00000000000c7919 */ /* 0x00de220000002500 */
[----:B------:R-:W-:Y:S02]  /*70c0*/  IMAD.MOV.U32 R8, RZ, RZ, R16 ;  /* 0x000000ffff087224 */ /* 0x000fe400078e0010 */
[----:B------:R-:W-:Y:S01]  /*70d0*/  IMAD.MOV.U32 R9, RZ, RZ, R17 ;  /* 0x000000ffff097224 */ /* 0x000fe200078e0011 */
[----:B------:R-:W2:Y:S03]  /*70e0*/  S2R R20, SR_CTAID.Y ;  /* 0x0000000000147919 */ /* 0x000ea60000002600 */
[----:B------:R-:W3:Y:S08]  /*70f0*/  LDC R0, c[0x0][0x630] ;  /* 0x00018c00ff007b82 */ /* 0x000ef00000000800 */
[----:B------:R-:W0:Y:S01]  /*7100*/  LDC.64 R14, c[0x0][0x620] ;  /* 0x00018800ff0e7b82 */ /* 0x000e220000000a00 */
[----:B-1----:R-:W-:-:S04]  /*7110*/  ISETP.NE.U32.AND P0, PT, R10, RZ, PT ;  /* 0x000000ff0a00720c */ /* 0x002fc80003f05070 */
[----:B------:R-:W-:-:S13]  /*7120*/  ISETP.NE.AND.EX P0, PT, R11, RZ, PT, P0 ;  /* 0x000000ff0b00720c */ /* 0x000fda0003f05300 */
[----:B0-23--:R-:W-:Y:S05]  /*7130*/  @!P0 BRA `(.L_x_154) ;  /* 0x0000000000288947 */ /* 0x00dfea0003800000 */
        /* <DEDUP_REMOVED lines=10> */
.L_x_154:
[-CC-:B------:R-:W-:Y:S01]  /*71e0*/  SHF.R.U64 R19, R8, R0.reuse, R9.reuse ;  /* 0x0000000008137219 */ /* 0x180fe20000001209 */
[----:B------:R-:W0:Y:S01]  /*71f0*/  LDC.64 R26, c[0x0][0x640] ;  /* 0x00019000ff1a7b82 */ /* 0x000e220000000a00 */
[----:B------:R-:W-:Y:S01]  /*7200*/  SHF.R.U32.HI R0, RZ, R0, R9 ;  /* 0x00000000ff007219 */ /* 0x000fe20000011609 */
[----:B------:R-:W-:Y:S01]  /*7210*/  ULDC UR4, c[0x0][0x150] ;  /* 0x0000540000047ab9 */ /* 0x000fe20000000800 */
[----:B------:R-:W-:Y:S02]  /*7220*/  IADD3 R3, P0, RZ, -R19, RZ ;  /* 0x80000013ff037210 */ /* 0x000fe40007f1e0ff */
[----:B------:R-:W-:-:S03]  /*7230*/  I2FP.F32.U32 R7, R12 ;  /* 0x0000000c00077245 */ /* 0x000fc60000201000 */
[----:B------:R-:W1:Y:S01]  /*7240*/  LDC R6, c[0x0][0x618] ;  /* 0x00018600ff067b82 */ /* 0x000e620000000800 */
[----:B------:R-:W-:Y:S02]  /*7250*/  IMAD.X R5, RZ, RZ, ~R0, P0 ;  /* 0x000000ffff057224 */ /* 0x000fe400000e0e00 */
[----:B------:R-:W-:Y:S01]  /*7260*/  FMUL R7, R7, UR4 ;  /* 0x0000000407077c20 */ /* 0x000fe20008400000 */
[----:B------:R-:W-:Y:S01]  /*7270*/  ULDC UR4, c[0x0][0x154] ;  /* 0x0000550000047ab9 */ /* 0x000fe20000000800 */
[-C--:B------:R-:W-:Y:S02]  /*7280*/  IMAD R0, R5, R14.reuse, RZ ;  /* 0x0000000e05007224 */ /* 0x080fe400078e02ff */
[C---:B------:R-:W-:Y:S01]  /*7290*/  IMAD.WIDE.U32 R4, R3.reuse, R14, R16 ;  /* 0x0000000e03047225 */ /* 0x040fe200078e0010 */
[----:B------:R-:W2:Y:S01]  /*72a0*/  LDC R11, c[0x0][0x608] ;  /* 0x00018200ff0b7b82 */ /* 0x000ea20000000800 */
[----:B------:R-:W3:Y:S02]  /*72b0*/  F2I.U32.TRUNC.NTZ R7, R7 ;  /* 0x0000000700077305 */ /* 0x000ee4000020f000 */
[----:B------:R-:W-:-:S04]  /*72c0*/  IMAD R3, R3, R15, R0 ;  /* 0x0000000f03037224 */ /* 0x000fc800078e0200 */
[----:B------:R-:W-:Y:S01]  /*72d0*/  IMAD.IADD R3, R5, 0x1, R3 ;  /* 0x0000000105037824 */ /* 0x000fe200078e0203 */
[----:B------:R-:W5:Y:S01]  /*72e0*/  LDC R8, c[0x0][0x658] ;  /* 0x00019600ff087b82 */ /* 0x000f620000000800 */
[----:B------:R-:W-:Y:S02]  /*72f0*/  I2FP.F32.U32 R5, R20 ;  /* 0x0000001400057245 */ /* 0x000fe40000201000 */
[----:B0-----:R-:W-:-:S04]  /*7300*/  ISETP.NE.U32.AND P0, PT, R26, RZ, PT ;  /* 0x000000ff1a00720c */ /* 0x001fc80003f05070 */
[----:B------:R-:W-:Y:S01]  /*7310*/  ISETP.NE.AND.EX P0, PT, R27, RZ, PT, P0 ;  /* 0x000000ff1b00720c */ /* 0x000fe20003f05300 */
[----:B------:R-:W0:Y:S01]  /*7320*/  LDC R9, c[0x0][0x144] ;  /* 0x00005100ff097b82 */ /* 0x000e220000000800 */
[-C--:B-1----:R-:W-:Y:S01]  /*7330*/  SHF.R.U64 R13, R4, R6.reuse, R3 ;  /* 0x00000006040d7219 */ /* 0x082fe20000001203 */
[----:B---3--:R-:W-:Y:S01]  /*7340*/  IMAD.MOV R7, RZ, RZ, -R7 ;  /* 0x000000ffff077224 */ /* 0x008fe200078e0a07 */
[----:B------:R-:W-:Y:S01]  /*7350*/  SHF.R.U32.HI R0, RZ, R6, R3 ;  /* 0x00000006ff007219 */ /* 0x000fe20000011603 */
[----:B------:R-:W-:-:S04]  /*7360*/  FMUL R6, R5, UR4 ;  /* 0x0000000405067c20 */ /* 0x000fc80008400000 */
[----:B------:R-:W1:Y:S01]  /*7370*/  LDC R21, c[0x0][0x148] ;  /* 0x00005200ff157b82 */ /* 0x000e620000000800 */
[----:B------:R3:W0:Y:S01]  /*7380*/  F2I.U32.TRUNC.NTZ R14, R6 ;  /* 0x00000006000e7305 */ /* 0x000622000020f000 */
[-CC-:B--2---:R-:W-:Y:S02]  /*7390*/  SHF.R.U64 R10, R13, R11.reuse, R0.reuse ;  /* 0x0000000b0d0a7219 */ /* 0x184fe40000001200 */
[----:B------:R-:W-:-:S04]  /*73a0*/  SHF.R.U32.HI R3, RZ, R11, R0 ;  /* 0x0000000bff037219 */ /* 0x000fc80000011600 */
[----:B------:R-:W2:Y:S01]  /*73b0*/  LDC R24, c[0x0][0x648] ;  /* 0x00019200ff187b82 */ /* 0x000ea20000000800 */
[-CC-:B-----5:R-:W-:Y:S02]  /*73c0*/  SHF.R.U64 R15, R10, R8.reuse, R3.reuse ;  /* 0x000000080a0f7219 */ /* 0x1a0fe40000001203 */
[----:B------:R-:W-:-:S03]  /*73d0*/  SHF.R.U32.HI R5, RZ, R8, R3 ;  /* 0x00000008ff057219 */ /* 0x000fc60000011603 */
[----:B------:R-:W-:Y:S02]  /*73e0*/  IMAD.MOV.U32 R4, RZ, RZ, R15 ;  /* 0x000000ffff047224 */ /* 0x000fe400078e000f */
[----:B------:R-:W1:Y:S01]  /*73f0*/  LDC R28, c[0x0][0x638] ;  /* 0x00018e00ff1c7b82 */ /* 0x000e620000000800 */
[----:B0-----:R-:W-:-:S07]  /*7400*/  IMAD R25, R9, R7, R12 ;  /* 0x0000000709197224 */ /* 0x001fce00078e020c */
[----:B------:R-:W0:Y:S08]  /*7410*/  LDC R29, c[0x0][0x610] ;  /* 0x00018400ff1d7b82 */ /* 0x000e300000000800 */
[----:B------:R-:W0:Y:S01]  /*7420*/  LDC R30, c[0x0][0x600] ;  /* 0x00018000ff1e7b82 */ /* 0x000e220000000800 */
[----:B---3--:R-:W-:Y:S05]  /*7430*/  @!P0 BRA `(.L_x_155) ;  /* 0x0000000000288947 */ /* 0x008fea0003800000 */
[----:B------:R-:W3:Y:S02]  /*7440*/  LDC R0, c[0x0][0x64c] ;  /* 0x00019300ff007b82 */ /* 0x000ee40000000800 */
[----:B---3--:R-:W-:-:S05]  /*7450*/  IADD3 R3, P0, R15, R0, RZ ;  /* 0x000000000f037210 */ /* 0x008fca0007f1e0ff */
        /* <DEDUP_REMOVED lines=8> */
.L_x_155:
[----:B------:R-:W-:Y:S01]  /*74e0*/  ISETP.NE.AND P0, PT, R2, 0x1, PT ;  /* 0x000000010200780c */ /* 0x000fe20003f05270 */
[----:B------:R-:W-:Y:S01]  /*74f0*/  IMAD.MOV R14, RZ, RZ, -R14 ;  /* 0x000000ffff0e7224 */ /* 0x000fe200078e0a0e */
[----:B--2---:R-:W-:Y:S02]  /*7500*/  SHF.R.U64 R0, R4, R24, R5 ;  /* 0x0000001804007219 */ /* 0x004fe40000001205 */
[----:B------:R-:W-:Y:S02]  /*7510*/  LOP3.LUT R3, R10, R99, RZ, 0xc0, !PT ;  /* 0x000000630a037212 */ /* 0x000fe400078ec0ff */
[----:B------:R-:W-:Y:S01]  /*7520*/  LOP3.LUT R6, R13, R98, RZ, 0xc0, !PT ;  /* 0x000000620d067212 */ /* 0x000fe200078ec0ff */
[----:B------:R-:W-:Y:S02]  /*7530*/  IMAD.MOV R4, RZ, RZ, -R0 ;  /* 0x000000ffff047224 */ /* 0x000fe400078e0a00 */
[----:B------:R-:W-:Y:S02]  /*7540*/  IMAD R0, R94, R0, R3 ;  /* 0x000000005e007224 */ /* 0x000fe400078e0203 */
[----:B-1----:R-:W-:-:S02]  /*7550*/  IMAD R3, R4, R28, R15 ;  /* 0x0000001c04037224 */ /* 0x002fc400078e020f */
[----:B------:R-:W-:Y:S02]  /*7560*/  @P0 IMAD R25, R21, R14, R20 ;  /* 0x0000000e15190224 */ /* 0x000fe400078e0214 */
[----:B0-----:R-:W-:Y:S02]  /*7570*/  IMAD R5, R3, R30, R6 ;  /* 0x0000001e03057224 */ /* 0x001fe400078e0206 */
[----:B------:R-:W-:Y:S02]  /*7580*/  IMAD R0, R0, R29, R25 ;  /* 0x0000001d00007224 */ /* 0x000fe400078e0219 */
[----:B------:R-:W-:-:S03]  /*7590*/  IMAD.MOV.U32 R4, RZ, RZ, 0x1 ;  /* 0x00000001ff047424 */ /* 0x000fc600078e00ff */
[----:B------:R-:W-:Y:S02]  /*75a0*/  SEL R101, R5, R0, !P0 ;  /* 0x0000000005657207 */ /* 0x000fe40004000000 */
[----:B------:R-:W-:Y:S02]  /*75b0*/  PRMT R3, R4, 0x7610, R3 ;  /* 0x0000761004037816 */ /* 0x000fe40000000003 */
[----:B------:R-:W-:-:S07]  /*75c0*/  SEL R0, R0, R5, !P0 ;  /* 0x0000000500007207 */ /* 0x000fce0004000000 */
.L_x_153:
[----:B------:R-:W-:Y:S01]  /*75d0*/  UIADD3 UR42, UR43, UR42, URZ ;  /* 0x0000002a2b2a7290 */ /* 0x000fe2000fffe03f */
[----:B------:R-:W-:Y:S01]  /*75e0*/  LOP3.LUT P0, RZ, R3, 0xff, RZ, 0xc0, !PT ;  /* 0x000000ff03ff7812 */ /* 0x000fe2000780c0ff */
[----:B------:R-:W-:Y:S02]  /*75f0*/  IMAD.MOV.U32 R111, RZ, RZ, R0 ;  /* 0x000000ffff6f7224 */ /* 0x000fe400078e0000 */
[----:B------:R-:W-:Y:S02]  /*7600*/  USHF.R.U32.HI UR4, URZ, 0x1, UR42 ;  /* 0x000000013f047899 */ /* 0x000fe4000801162a */
[----:B------:R-:W-:Y:S02]  /*7610*/  UISETP.GT.U32.AND UP1, UPT, UR42, 0x1, UPT ;  /* 0x000000012a00788c */ /* 0x000fe4000bf24070 */
[----:B------:R-:W-:Y:S02]  /*7620*/  ULOP3.LUT UR4, UR4, 0x1, URZ, 0xc0, !UPT ;  /* 0x0000000104047892 */ /* 0x000fe4000f8ec03f */
[----:B------:R-:W-:-:S02]  /*7630*/  UISETP.LT.U32.AND UP1, UPT, UR43, 0x2, UP1 ;  /* 0x000000022b00788c */ /* 0x000fc40008f21070 */
[----:B------:R-:W-:Y:S02]  /*7640*/  UISETP.NE.U32.AND UP0, UPT, UR4, 0x1, UPT ;  /* 0x000000010400788c */ /* 0x000fe4000bf05070 */
[----:B------:R-:W-:Y:S02]  /*7650*/  USEL UR5, URZ, 0x1, !UP1 ;  /* 0x000000013f057887 */ /* 0x000fe4000c800000 */
[----:B------:R-:W-:Y:S02]  /*7660*/  UISETP.GT.U32.AND UP0, UPT, UR43, 0x1, !UP0 ;  /* 0x000000012b00788c */ /* 0x000fe4000c704070 */
[----:B------:R-:W-:Y:S02]  /*7670*/  ULOP3.LUT UR42, UR42, 0x1, URZ, 0xc0, !UPT ;  /* 0x000000012a2a7892 */ /* 0x000fe4000f8ec03f */
[----:B------:R-:W-:-:S04]  /*7680*/  USEL UR4, URZ, 0x1, !UP0 ;  /* 0x000000013f047887 */ /* 0x000fc8000c000000 */
[----:B------:R-:W-:Y:S01]  /*7690*/  ULOP3.LUT UR40, UR4, UR40, UR5, 0x96, !UPT ;  /* 0x0000002804287292 */ /* 0x000fe2000f8e9605 */
[----:B------:R-:W-:Y:S11]  /*76a0*/  @P0 BRA `(.L_x_156) ;  /* 0xffffff9800c40947 */ /* 0x000ff6000383ffff */
[----:B------:R-:W-:Y:S05]  /*76b0*/  EXIT ;  /* 0x000000000000794d */ /* 0x000fea0003800000 */
.L_x_3:
        /* <DEDUP_REMOVED lines=26> */
.L_x_158:
[--C-:B------:R-:W-:Y:S01]  /*7860*/  SHF.R.U64 R14, R12, R20, R13.reuse ;  /* 0x000000140c0e7219 */ /* 0x100fe2000000120d */
[----:B------:R-:W0:Y:S01]  /*7870*/  LDC R24, c[0x0][0x618] ;  /* 0x00018600ff187b82 */ /* 0x000e220000000800 */
[----:B------:R-:W-:Y:S01]  /*7880*/  I2FP.F32.U32 R8, R6 ;  /* 0x0000000600087245 */ /* 0x000fe20000201000 */
[----:B------:R-:W-:Y:S01]  /*7890*/  ULDC UR4, c[0x0][0x150] ;  /* 0x0000540000047ab9 */ /* 0x000fe20000000800 */
[----:B------:R-:W-:Y:S02]  /*78a0*/  SHF.R.U32.HI R7, RZ, R20, R13 ;  /* 0x00000014ff077219 */ /* 0x000fe4000001160d */
[----:B------:R-:W-:Y:S01]  /*78b0*/  IADD3 R11, P0, RZ, -R14, RZ ;  /* 0x8000000eff0b7210 */ /* 0x000fe20007f1e0ff */
[----:B------:R-:W-:Y:S01]  /*78c0*/  FMUL R13, R8, UR4 ;  /* 0x00000004080d7c20 */ /* 0x000fe20008400000 */
[----:B------:R-:W-:Y:S01]  /*78d0*/  ULDC UR4, c[0x0][0x154] ;  /* 0x0000550000047ab9 */ /* 0x000fe20000000800 */
[----:B------:R-:W1:Y:S02]  /*78e0*/  LDC.64 R26, c[0x0][0x640] ;  /* 0x00019000ff1a7b82 */ /* 0x000e640000000a00 */
[----:B------:R-:W-:-:S02]  /*78f0*/  IMAD.X R7, RZ, RZ, ~R7, P0 ;  /* 0x000000ffff077224 */ /* 0x000fc400000e0e07 */
[----:B------:R-:W2:Y:S01]  /*7900*/  F2I.U32.TRUNC.NTZ R13, R13 ;  /* 0x0000000d000d7305 */ /* 0x000ea2000020f000 */
[----:B------:R-:W-:-:S03]  /*7910*/  IMAD.WIDE.U32 R8, R11, R22, R16 ;  /* 0x000000160b087225 */ /* 0x000fc600078e0010 */
[----:B------:R-:W3:Y:S01]  /*7920*/  LDC R15, c[0x0][0x144] ;  /* 0x00005100ff0f7b82 */ /* 0x000ee20000000800 */
[----:B------:R-:W-:-:S04]  /*7930*/  IMAD R10, R7, R22, RZ ;  /* 0x00000016070a7224 */ /* 0x000fc800078e02ff */
[----:B------:R-:W-:Y:S02]  /*7940*/  IMAD R7, R11, R23, R10 ;  /* 0x000000170b077224 */ /* 0x000fe400078e020a */
[----:B------:R-:W-:Y:S01]  /*7950*/  IMAD.MOV.U32 R10, RZ, RZ, -0x1 ;  /* 0xffffffffff0a7424 */ /* 0x000fe200078e00ff */
[----:B------:R-:W4:Y:S01]  /*7960*/  LDC R20, c[0x0][0x608] ;  /* 0x00018200ff147b82 */ /* 0x000f220000000800 */
[----:B------:R-:W-:Y:S01]  /*7970*/  IMAD.IADD R7, R9, 0x1, R7 ;  /* 0x0000000109077824 */ /* 0x000fe200078e0207 */
[----:B------:R-:W-:-:S04]  /*7980*/  I2FP.F32.U32 R9, R3 ;  /* 0x0000000300097245 */ /* 0x000fc80000201000 */
[-C--:B0-----:R-:W-:Y:S01]  /*7990*/  SHF.R.U64 R12, R8, R24.reuse, R7 ;  /* 0x00000018080c7219 */ /* 0x081fe20000001207 */
[----:B--2---:R-:W-:Y:S01]  /*79a0*/  IMAD.MOV R8, RZ, RZ, -R13 ;  /* 0x000000ffff087224 */ /* 0x004fe200078e0a0d */
[----:B------:R-:W0:Y:S01]  /*79b0*/  LDC R11, c[0x0][0x658] ;  /* 0x00019600ff0b7b82 */ /* 0x000e220000000800 */
[----:B-1----:R-:W-:Y:S01]  /*79c0*/  ISETP.NE.U32.AND P0, PT, R26, RZ, PT ;  /* 0x000000ff1a00720c */ /* 0x002fe20003f05070 */
[----:B------:R-:W-:Y:S01]  /*79d0*/  FMUL R9, R9, UR4 ;  /* 0x0000000409097c20 */ /* 0x000fe20008400000 */
[----:B------:R-:W-:Y:S02]  /*79e0*/  SHF.R.U32.HI R7, RZ, R24, R7 ;  /* 0x00000018ff077219 */ /* 0x000fe40000011607 */
[----:B------:R-:W-:-:S03]  /*79f0*/  ISETP.NE.AND.EX P0, PT, R27, RZ, PT, P0 ;  /* 0x000000ff1b00720c */ /* 0x000fc60003f05300 */
[----:B------:R-:W1:Y:S01]  /*7a00*/  LDC R22, c[0x0][0x148] ;  /* 0x00005200ff167b82 */ /* 0x000e620000000800 */
[----:B---3--:R-:W-:Y:S02]  /*7a10*/  IMAD R23, R15, R8, R6 ;  /* 0x000000080f177224 */ /* 0x008fe400078e0206 */
[----:B------:R-:W-:-:S05]  /*7a20*/  IMAD.MOV.U32 R8, RZ, RZ, 0x1 ;  /* 0x00000001ff087424 */ /* 0x000fca00078e00ff */
[----:B------:R-:W2:Y:S01]  /*7a30*/  LDC R21, c[0x0][0x600] ;  /* 0x00018000ff157b82 */ /* 0x000ea20000000800 */
[-CC-:B----4-:R-:W-:Y:S02]  /*7a40*/  SHF.R.U64 R15, R12, R20.reuse, R7.reuse ;  /* 0x000000140c0f7219 */ /* 0x190fe40000001207 */
[----:B------:R-:W-:Y:S02]  /*7a50*/  SHF.R.U32.HI R6, RZ, R20, R7 ;  /* 0x00000014ff067219 */ /* 0x000fe40000011607 */
[----:B------:R3:W4:Y:S03]  /*7a60*/  F2I.U32.TRUNC.NTZ R20, R9 ;  /* 0x0000000900147305 */ /* 0x000726000020f000 */
[----:B------:R-:W1:Y:S01]  /*7a70*/  LDC R25, c[0x0][0x648] ;  /* 0x00019200ff197b82 */ /* 0x000e620000000800 */
[-C--:B0-----:R-:W-:Y:S02]  /*7a80*/  SHF.R.U64 R19, R15, R11.reuse, R6 ;  /* 0x0000000b0f137219 */ /* 0x081fe40000001206 */
[----:B------:R-:W-:-:S02]  /*7a90*/  SHF.L.U32 R10, R10, R11, RZ ;  /* 0x0000000b0a0a7219 */ /* 0x000fc400000006ff */
[-C--:B------:R-:W-:Y:S01]  /*7aa0*/  SHF.R.U32.HI R7, RZ, R11.reuse, R6 ;  /* 0x0000000bff077219 */ /* 0x080fe20000011606 */
[----:B------:R-:W-:Y:S01]  /*7ab0*/  IMAD.MOV.U32 R6, RZ, RZ, R19 ;  /* 0x000000ffff067224 */ /* 0x000fe200078e0013 */
[----:B------:R-:W-:Y:S01]  /*7ac0*/  SHF.L.U32 R24, R8, R11, RZ ;  /* 0x0000000b08187219 */ /* 0x000fe200000006ff */
[----:B------:R-:W0:Y:S01]  /*7ad0*/  LDC R28, c[0x0][0x638] ;  /* 0x00018e00ff1c7b82 */ /* 0x000e220000000800 */
[----:B------:R-:W-:-:S07]  /*7ae0*/  LOP3.LUT R30, RZ, R10, RZ, 0x33, !PT ;  /* 0x0000000aff1e7212 */ /* 0x000fce00078e33ff */
[----:B------:R-:W0:Y:S01]  /*7af0*/  LDC R29, c[0x0][0x610] ;  /* 0x00018400ff1d7b82 */ /* 0x000e220000000800 */
[----:B---34-:R-:W-:Y:S05]  /*7b00*/  @!P0 BRA `(.L_x_159) ;  /* 0x0000000000288947 */ /* 0x018fea0003800000 */
        /* <DEDUP_REMOVED lines=10> */
.L_x_159:
[----:B------:R-:W-:Y:S01]  /*7bb0*/  ISETP.NE.AND P0, PT, R2, 0x1, PT ;  /* 0x000000010200780c */ /* 0x000fe20003f05270 */
[----:B--2---:R-:W-:Y:S01]  /*7bc0*/  VIADD R9, R21, 0xffffffff ;  /* 0xffffffff15097836 */ /* 0x004fe20000000000 */
[----:B-1----:R-:W-:Y:S01]  /*7bd0*/  SHF.R.U64 R7, R6, R25, R7 ;  /* 0x0000001906077219 */ /* 0x002fe20000001207 */
[----:B------:R-:W-:Y:S01]  /*7be0*/  IMAD.MOV R20, RZ, RZ, -R20 ;  /* 0x000000ffff147224 */ /* 0x000fe200078e0a14 */
[----:B------:R-:W-:Y:S02]  /*7bf0*/  LOP3.LUT R6, R15, R30, RZ, 0xc0, !PT ;  /* 0x0000001e0f067212 */ /* 0x000fe400078ec0ff */
[----:B------:R-:W-:Y:S01]  /*7c00*/  LOP3.LUT R12, R12, R9, RZ, 0xc0, !PT ;  /* 0x000000090c0c7212 */ /* 0x000fe200078ec0ff */
[----:B------:R-:W-:Y:S02]  /*7c10*/  IMAD.MOV R8, RZ, RZ, -R7 ;  /* 0x000000ffff087224 */ /* 0x000fe400078e0a07 */
[----:B------:R-:W-:Y:S02]  /*7c20*/  IMAD R6, R24, R7, R6 ;  /* 0x0000000718067224 */ /* 0x000fe400078e0206 */
[----:B------:R-:W-:-:S02]  /*7c30*/  IMAD.MOV.U32 R9, RZ, RZ, 0x1 ;  /* 0x00000001ff097424 */ /* 0x000fc400078e00ff */
[----:B------:R-:W-:Y:S02]  /*7c40*/  @P0 IMAD R23, R22, R20, R3 ;  /* 0x0000001416170224 */ /* 0x000fe400078e0203 */
[----:B0-----:R-:W-:Y:S02]  /*7c50*/  IMAD R3, R8, R28, R19 ;  /* 0x0000001c08037224 */ /* 0x001fe400078e0213 */
[----:B------:R-:W-:Y:S02]  /*7c60*/  IMAD R13, R6, R29, R23 ;  /* 0x0000001d060d7224 */ /* 0x000fe400078e0217 */
[----:B------:R-:W-:Y:S02]  /*7c70*/  IMAD R6, R3, R21, R12 ;  /* 0x0000001503067224 */ /* 0x000fe400078e020c */
[----:B------:R-:W-:-:S03]  /*7c80*/  IMAD.MOV.U32 R8, RZ, RZ, R14 ;  /* 0x000000ffff087224 */ /* 0x000fc600078e000e */
[----:B------:R-:W-:Y:S02]  /*7c90*/  SEL R20, R6, R13, !P0 ;  /* 0x0000000d06147207 */ /* 0x000fe40004000000 */
[----:B------:R-:W-:-:S07]  /*7ca0*/  SEL R13, R13, R6, !P0 ;  /* 0x000000060d0d7207 */ /* 0x000fce0004000000 */
.L_x_157:
[----:B------:R-:W-:-:S08]  /*7cb0*/  NOP ;  /* 0x0000000000007918 */ /* 0x000fd00000000000 */
[----:B------:R-:W0:-:S00]  /*7cc0*/  USETMAXREG.DEALLOC.CTAPOOL 0x28 ;  /* 0x00000028000079c8 */ /* 0x000e0000080e0500 */
[----:B0-----:R-:W-:-:S13]  /*7cd0*/  ISETP.NE.AND P0, PT, R0, RZ, PT ;  /* 0x000000ff0000720c */ /* 0x001fda0003f05270 */
[----:B------:R-:W-:Y:S05]  /*7ce0*/  @P0 EXIT ;  /* 0x000000000000094d */ /* 0x000fea0003800000 */
[----:B------:R-:W-:Y:S01]  /*7cf0*/  LOP3.LUT P0, RZ, R9, 0xff, RZ, 0xc0, !PT ;  /* 0x000000ff09ff7812 */ /* 0x000fe2000780c0ff */
[----:B------:R-:W-:Y:S02]  /*7d00*/  IMAD.MOV.U32 R0, RZ, RZ, 0x1 ;  /* 0x00000001ff007424 */ /* 0x000fe400078e00ff */
[----:B------:R-:W-:-:S10]  /*7d10*/  IMAD.MOV.U32 R3, RZ, RZ, RZ ;  /* 0x000000ffff037224 */ /* 0x000fd400078e00ff */
[----:B------:R-:W-:Y:S05]  /*7d20*/  @!P0 BRA `(.L_x_160) ;  /* 0x0000000c004c8947 */ /* 0x000fea0003800000 */
[----:B------:R-:W0:Y:S01]  /*7d30*/  LDC R0, c[0x0][0x28c] ;  /* 0x0000a300ff007b82 */ /* 0x000e220000000800 */
[----:B------:R-:W-:Y:S01]  /*7d40*/  LOP3.LUT P0, RZ, R4, 0x1f, RZ, 0xc0, !PT ;  /* 0x0000001f04ff7812 */ /* 0x000fe2000780c0ff */
[----:B------:R-:W-:Y:S01]  /*7d50*/  ULDC UR5, c[0x0][0x658] ;  /* 0x0001960000057ab9 */ /* 0x000fe20000000800 */
[----:B------:R-:W-:Y:S01]  /*7d60*/  UMOV UR6, 0xffffffff ;  /* 0xffffffff00067882 */ /* 0x000fe20000000000 */
[----:B------:R-:W-:Y:S01]  /*7d70*/  BSSY B0, `(.L_x_160) ;  /* 0x00000ce000007945 */ /* 0x000fe20003800000 */
[----:B------:R-:W-:Y:S01]  /*7d80*/  USHF.L.U32 UR6, UR6, UR5, URZ ;  /* 0x0000000506067299 */ /* 0x000fe2000800063f */
[C---:B------:R-:W-:Y:S01]  /*7d90*/  ISETP.NE.AND P2, PT, R5.reuse, RZ, PT ;  /* 0x000000ff0500720c */ /* 0x040fe20003f45270 */
[----:B------:R-:W-:Y:S01]  /*7da0*/  IMAD.MOV.U32 R11, RZ, RZ, 0x1 ;  /* 0x00000001ff0b7424 */ /* 0x000fe200078e00ff */
[----:B------:R-:W-:Y:S01]  /*7db0*/  ISETP.NE.OR P0, PT, R5, RZ, !P0 ;  /* 0x000000ff0500720c */ /* 0x000fe20004705670 */
[----:B------:R-:W-:Y:S01]  /*7dc0*/  ULDC UR4, c[0x0][0x600] ;  /* 0x0001800000047ab9 */ /* 0x000fe20000000800 */
[----:B------:R-:W-:Y:S01]  /*7dd0*/  LOP3.LUT R19, R18, 0x2, RZ, 0xfc, !PT ;  /* 0x0000000212137812 */ /* 0x000fe200078efcff */
[----:B------:R-:W-:Y:S01]  /*7de0*/  UMOV UR7, 0x1 ;  /* 0x0000000100077882 */ /* 0x000fe20000000000 */
[----:B------:R-:W-:-:S02]  /*7df0*/  UIADD3 UR4, UR4, -0x1, URZ ;  /* 0xffffffff04047890 */ /* 0x000fc4000fffe03f */
[----:B------:R-:W-:Y:S02]  /*7e00*/  USHF.L.U32 UR5, UR7, UR5, URZ ;  /* 0x0000000507057299 */ /* 0x000fe4000800063f */
[----:B------:R-:W-:Y:S01]  /*7e10*/  ULOP3.LUT UR13, URZ, UR6, URZ, 0x33, !UPT ;  /* 0x000000063f0d7292 */ /* 0x000fe2000f8e333f */
[----:B------:R-:W-:Y:S01]  /*7e20*/  ULDC.64 UR22, c[0x0][0x198] ;  /* 0x0000660000167ab9 */ /* 0x000fe20000000a00 */
[----:B0-----:R-:W-:-:S05]  /*7e30*/  VIADD R0, R0, 0x3f ;  /* 0x0000003f00007836 */ /* 0x001fca0000000000 */
[----:B------:R-:W-:-:S04]  /*7e40*/  SHF.R.S32.HI R3, RZ, 0x1f, R0 ;  /* 0x0000001fff037819 */ /* 0x000fc80000011400 */
[----:B------:R-:W-:Y:S01]  /*7e50*/  LEA.HI R3, R3, R0, RZ, 0x6 ;  /* 0x0000000003037211 */ /* 0x000fe200078f30ff */
[----:B------:R-:W-:-:S03]  /*7e60*/  IMAD.MOV.U32 R0, RZ, RZ, 0x1 ;  /* 0x00000001ff007424 */ /* 0x000fc600078e00ff */
[----:B------:R-:W-:Y:S01]  /*7e70*/  SHF.R.S32.HI R12, RZ, 0x6, R3 ;  /* 0x00000006ff0c7819 */ /* 0x000fe20000011403 */
[----:B------:R-:W-:-:S04]  /*7e80*/  IMAD.MOV.U32 R3, RZ, RZ, RZ ;  /* 0x000000ffff037224 */ /* 0x000fc800078e00ff */
[----:B------:R-:W-:-:S07]  /*7e90*/  VIADD R10, R12, 0x1 ;  /* 0x000000010c0a7836 */ /* 0x000fce0000000000 */
.L_x_172:
[----:B------:R-:W-:-:S03]  /*7ea0*/  UMOV UR6, 0xffffffff ;  /* 0xffffffff00067882 */ /* 0x000fc60000000000 */
[----:B------:R-:W-:Y:S05]  /*7eb0*/  BRA.DIV UR6, `(.L_x_161) ;  /* 0x0000000e068c7947 */ /* 0x000fea000b800000 */
[----:B------:R-:W-:-:S13]  /*7ec0*/  ELECT P6, URZ, PT ;  /* 0x00000000003f782f */ /* 0x000fda00038c0000 */
.L_x_181:
[----:B------:R-:W0:Y:S01]  /*7ed0*/  LDC R4, c[0x0][0x28c] ;  /* 0x0000a300ff047b82 */ /* 0x000e220000000800 */
[----:B------:R-:W-:Y:S01]  /*7ee0*/  BSSY B1, `(.L_x_162) ;  /* 0x0000043000017945 */ /* 0x000fe20003800000 */
[----:B0-----:R-:W-:-:S13]  /*7ef0*/  ISETP.LT.OR P6, PT, R4, 0x1, !P6 ;  /* 0x000000010400780c */ /* 0x001fda00077c1670 */
[----:B------:R-:W-:Y:S05]  /*7f00*/  @P6 BRA `(.L_x_163) ;  /* 0x0000000400006947 */ /* 0x000fea0003800000 */
[----:B------:R-:W-:Y:S02]  /*7f10*/  IMAD.SHL.U32 R13, R13, 0x100, RZ ;  /* 0x000001000d0d7824 */ /* 0x000fe400078e00ff */
[----:B------:R-:W-:Y:S02]  /*7f20*/  IMAD.SHL.U32 R20, R20, 0x40, RZ ;  /* 0x0000004014147824 */ /* 0x000fe400078e00ff */
[----:B------:R-:W-:Y:S02]  /*7f30*/  IMAD.MOV.U32 R21, RZ, RZ, RZ ;  /* 0x000000ffff157224 */ /* 0x000fe400078e00ff */
[----:B------:R-:W-:Y:S02]  /*7f40*/  IMAD.MOV.U32 R4, RZ, RZ, R10 ;  /* 0x000000ffff047224 */ /* 0x000fe400078e000a */
[----:B------:R-:W-:Y:S02]  /*7f50*/  IMAD.MOV.U32 R5, RZ, RZ, R0 ;  /* 0x000000ffff057224 */ /* 0x000fe400078e0000 */
[----:B------:R-:W-:-:S07]  /*7f60*/  IMAD.MOV.U32 R6, RZ, RZ, R3 ;  /* 0x000000ffff067224 */ /* 0x000fce00078e0003 */
.L_x_167:
[----:B------:R-:W0:Y:S01]  /*7f70*/  S2R R14, SR_CgaCtaId ;  /* 0x00000000000e7919 */ /* 0x000e220000008800 */
[----:B------:R-:W-:Y:S01]  /*7f80*/  MOV R7, 0x400 ;  /* 0x0000040000077802 */ /* 0x000fe20000000f00 */
[----:B------:R-:W1:Y:S03]  /*7f90*/  @!P2 LDC R9, c[0x0][0x500] ;  /* 0x00014000ff09ab82 */ /* 0x000e660000000800 */
[----:B0-----:R-:W-:Y:S02]  /*7fa0*/  LEA R15, R14, R7, 0x18 ;  /* 0x000000070e0f7211 */ /* 0x001fe400078ec0ff */
[----:B------:R-:W-:-:S03]  /*7fb0*/  SHF.L.U32 R7, R5, 0x1f, RZ ;  /* 0x0000001f05077819 */ /* 0x000fc600000006ff */
[----:B------:R-:W-:-:S04]  /*7fc0*/  IMAD R14, R6, 0x8, R15 ;  /* 0x00000008060e7824 */ /* 0x000fc800078e020f */
[----:B------:R-:W0:Y:S02]  /*7fd0*/  SYNCS.PHASECHK.TRANS64.TRYWAIT P1, [R14+URZ+0x10], R7 ;  /* 0x000010070e0075a7 */ /* 0x000e24000802017f */
[----:B01----:R-:W-:Y:S05]  /*7fe0*/  @!P1 BRA `(.L_x_164) ;  /* 0x0000000c00609947 */ /* 0x003fea0003800000 */
.L_x_182:
[----:B0-----:R-:W-:Y:S01]  /*7ff0*/  PRMT R7, R19, 0x9910, RZ ;  /* 0x0000991013077816 */ /* 0x001fe200000000ff */
[----:B------:R0:W-:Y:S03]  /*8000*/  @!P2 SYNCS.ARRIVE.TRANS64 RZ, [R14+URZ], R9 ;  /* 0x000000090effa9a7 */ /* 0x0001e6000800003f */
[----:B------:R-:W-:-:S13]  /*8010*/  ISETP.NE.AND P1, PT, R7, 0x2, PT ;  /* 0x000000020700780c */ /* 0x000fda0003f25270 */
[----:B0-----:R-:W-:Y:S05]  /*8020*/  @P1 BRA `(.L_x_165) ;  /* 0x0000000000041947 */ /* 0x001fea0003800000 */
[----:B------:R-:W-:Y:S01]  /*8030*/  BPT.TRAP 0x1 ;  /* 0x000000040000795c */ /* 0x000fe20000300000 */
.L_x_165:
[----:B------:R-:W-:Y:S05]  /*8040*/  @P0 BRA `(.L_x_166) ;  /* 0x0000000000040947 */ /* 0x000fea0003800000 */
[----:B------:R-:W-:Y:S01]  /*8050*/  BPT.TRAP 0x1 ;  /* 0x000000040000795c */ /* 0x000fe20000300000 */
.L_x_166:
[C-C-:B------:R-:W-:Y:S01]  /*8060*/  IMAD R7, R6.reuse, 0x10000, R15.reuse ;  /* 0x0001000006077824 */ /* 0x140fe200078e020f */
[----:B------:R-:W-:Y:S01]  /*8070*/  R2UR UR34, R21 ;  /* 0x00000000152272ca */ /* 0x000fe200000e0000 */
[----:B------:R-:W-:Y:S01]  /*8080*/  IMAD R15, R6, 0x4000, R15 ;  /* 0x00004000060f7824 */ /* 0x000fe200078e020f */
[----:B------:R-:W-:Y:S01]  /*8090*/  R2UR UR33, R14 ;  /* 0x000000000e2172ca */ /* 0x000fe200000e0000 */
[----:B------:R-:W-:Y:S01]  /*80a0*/  VIADD R4, R4, 0xffffffff ;  /* 0xffffffff04047836 */ /* 0x000fe20000000000 */
[----:B------:R-:W-:Y:S01]  /*80b0*/  R2UR UR24, R7 ;  /* 0x00000000071872ca */ /* 0x000fe200000e0000 */
[----:B------:R-:W-:Y:S01]  /*80c0*/  UIADD3 UR6, UP0, UR22, 0xf0, URZ ;  /* 0x000000f016067890 */ /* 0x000fe2000ff1e03f */
[----:B------:R-:W-:Y:S01]  /*80d0*/  R2UR UR8, R15 ;  /* 0x000000000f0872ca */ /* 0x000fe200000e0000 */
[----:B------:R-:W-:Y:S01]  /*80e0*/  UIADD3 UR30, UP1, UR22, 0x1f0, URZ ;  /* 0x000001f0161e7890 */ /* 0x000fe2000ff3e03f */
[----:B------:R-:W-:Y:S01]  /*80f0*/  R2UR UR36, R8 ;  /* 0x00000000082472ca */ /* 0x000fe200000e0000 */
[----:B------:R-:W-:Y:S01]  /*8100*/  UIADD3.X UR7, URZ, UR23, URZ, UP0, !UPT ;  /* 0x000000173f077290 */ /* 0x000fe200087fe43f */
[----:B------:R-:W-:Y:S01]  /*8110*/  R2UR UR35, R13 ;  /* 0x000000000d2372ca */ /* 0x000fe200000e0000 */
[----:B------:R-:W-:Y:S01]  /*8120*/  UIADD3.X UR31, URZ, UR23, URZ, UP1, !UPT ;  /* 0x000000173f1f7290 */ /* 0x000fe20008ffe43f */
[----:B------:R-:W-:Y:S01]  /*8130*/  R2UR UR19, R20 ;  /* 0x00000000141372ca */ /* 0x000fe200000e0000 */
[----:B------:R-:W-:Y:S01]  /*8140*/  UIADD3 UR26, UR34, 0x20, URZ ;  /* 0x00000020221a7890 */ /* 0x000fe2000fffe03f */
[----:B------:R-:W-:Y:S01]  /*8150*/  ISETP.GT.AND P3, PT, R4, 0x1, PT ;  /* 0x000000010400780c */ /* 0x000fe20003f64270 */
[----:B------:R-:W-:Y:S01]  /*8160*/  VIADD R6, R6, 0x1 ;  /* 0x0000000106067836 */ /* 0x000fe20000000000 */
[----:B------:R-:W-:Y:S01]  /*8170*/  UMOV UR14, 0x0 ;  /* 0x00000000000e7882 */ /* 0x000fe20000000000 */
[----:B------:R-:W-:Y:S01]  /*8180*/  UIADD3 UR32, UR24, 0x100, URZ ;  /* 0x0000010018207890 */ /* 0x000fe2000fffe03f */
[----:B------:R-:W-:Y:S01]  /*8190*/  VIADD R21, R21, 0x40 ;  /* 0x0000004015157836 */ /* 0x000fe20000000000 */
[----:B------:R-:W-:Y:S01]  /*81a0*/  UIADD3 UR24, UR24, 0x8100, URZ ;  /* 0x0000810018187890 */ /* 0x000fe2000fffe03f */
[----:B------:R-:W-:Y:S01]  /*81b0*/  ISETP.NE.AND P1, PT, R6, 0x2, PT ;  /* 0x000000020600780c */ /* 0x000fe20003f25270 */
[----:B------:R-:W-:-:S02]  /*81c0*/  UIADD3 UR16, UR8, 0x20100, URZ ;  /* 0x0002010008107890 */ /* 0x000fc4000fffe03f */
[----:B------:R-:W-:Y:S01]  /*81d0*/  UIADD3 UR8, UR8, 0x22100, URZ ;  /* 0x0002210008087890 */ /* 0x000fe2000fffe03f */
[----:B------:R-:W-:Y:S01]  /*81e0*/  SEL R14, RZ, 0x1, P1 ;  /* 0x00000001ff0e7807 */ /* 0x000fe20000800000 */
[----:B------:R-:W-:Y:S01]  /*81f0*/  UMOV UR15, 0x10000000 ;  /* 0x10000000000f7882 */ /* 0x000fe20000000000 */
[----:B------:R-:W-:Y:S01]  /*8200*/  UMOV UR25, UR33 ;  /* 0x0000002100197c82 */ /* 0x000fe20008000000 */
[----:B------:R-:W-:Y:S01]  /*8210*/  UMOV UR28, UR36 ;  /* 0x00000024001c7c82 */ /* 0x000fe20008000000 */
[----:B------:R-:W-:Y:S01]  /*8220*/  UMOV UR27, UR35 ;  /* 0x00000023001b7c82 */ /* 0x000fe20008000000 */
[----:B------:R-:W-:Y:S01]  /*8230*/  UMOV UR17, UR33 ;  /* 0x0000002100117c82 */ /* 0x000fe20008000000 */
[----:B------:R-:W-:Y:S01]  /*8240*/  UMOV UR18, UR34 ;  /* 0x0000002200127c82 */ /* 0x000fe20008000000 */
[----:B------:R-:W-:Y:S01]  /*8250*/  UMOV UR20, UR36 ;  /* 0x0000002400147c82 */ /* 0x000fe20008000000 */
[----:B------:R0:W-:Y:S01]  /*8260*/  UTMALDG.3D [UR32], [UR6], desc[UR14] ;  /* 0x00000e20060075b4 */ /* 0x0001e20008011000 */
[----:B------:R-:W-:Y:S01]  /*8270*/  UMOV UR9, UR33 ;  /* 0x0000002100097c82 */ /* 0x000fe20008000000 */
[----:B------:R-:W-:Y:S01]  /*8280*/  UMOV UR11, UR19 ;  /* 0x00000013000b7c82 */ /* 0x000fe20008000000 */
[----:B------:R-:W-:Y:S01]  /*8290*/  UMOV UR12, UR36 ;  /* 0x00000024000c7c82 */ /* 0x000fe20008000000 */
[----:B------:R-:W-:Y:S01]  /*82a0*/  UMOV UR10, UR26 ;  /* 0x0000001a000a7c82 */ /* 0x000fe20008000000 */
[----:B------:R-:W-:-:S02]  /*82b0*/  LOP3.LUT R5, R5, R14, RZ, 0x3c, !PT ;  /* 0x0000000e05057212 */ /* 0x000fc400078e3cff */
[----:B------:R-:W-:Y:S01]  /*82c0*/  SEL R6, R6, RZ, P1 ;  /* 0x000000ff06067207 */ /* 0x000fe20000800000 */
[----:B------:R0:W-:Y:S01]  /*82d0*/  UTMALDG.3D [UR24], [UR6], desc[UR14] ;  /* 0x00000e18060075b4 */ /* 0x0001e20008011000 */
[----:B------:R0:W-:Y:S01]  /*82e0*/  UTMALDG.3D [UR16], [UR30], desc[UR14] ;  /* 0x00000e101e0075b4 */ /* 0x0001e20008011000 */
[----:B------:R0:W-:Y:S02]  /*82f0*/  UTMALDG.3D [UR8], [UR30], desc[UR14] ;  /* 0x00000e081e0075b4 */ /* 0x0001e40008011000 */
[----:B0-----:R-:W-:Y:S05]  /*8300*/  @P3 BRA `(.L_x_167) ;  /* 0xfffffffc00183947 */ /* 0x001fea000383ffff */
.L_x_163:
[----:B------:R-:W-:Y:S05]  /*8310*/  BSYNC B1 ;  /* 0x0000000000017941 */ /* 0x000fea0003800000 */
.L_x_162:
[----:B------:R-:W-:Y:S01]  /*8320*/  LOP3.LUT P3, RZ, R11, 0xff, RZ, 0xc0, !PT ;  /* 0x000000ff0bff7812 */ /* 0x000fe2000786c0ff */
[----:B------:R-:W-:Y:S01]  /*8330*/  IMAD.IADD R3, R12, 0x1, R3 ;  /* 0x000000010c037824 */ /* 0x000fe200078e0203 */
[----:B------:R-:W-:Y:S01]  /*8340*/  IADD3 R16, P4, R16, UR38, RZ ;  /* 0x0000002610107c10 */ /* 0x000fe2000ff9e0ff */
[----:B------:R-:W-:Y:S01]  /*8350*/  ULDC.64 UR6, c[0x0][0x650] ;  /* 0x0001940000067ab9 */ /* 0x000fe20000000a00 */
[----:B------:R-:W-:Y:S01]  /*8360*/  BSSY B1, `(.L_x_168) ;  /* 0x000006c000017945 */ /* 0x000fe20003800000 */
[----:B------:R-:W-:Y:S01]  /*8370*/  IMAD.MOV.U32 R13, RZ, RZ, -0x1 ;  /* 0xffffffffff0d7424 */ /* 0x000fe200078e00ff */
[----:B------:R-:W-:Y:S01]  /*8380*/  ISETP.GT.U32.AND P1, PT, R3, 0x1, PT ;  /* 0x000000010300780c */ /* 0x000fe20003f24070 */
[----:B------:R-:W-:Y:S01]  /*8390*/  IMAD.MOV.U32 R20, RZ, RZ, -0x1 ;  /* 0xffffffffff147424 */ /* 0x000fe200078e00ff */
[----:B------:R-:W-:Y:S01]  /*83a0*/  SHF.R.U32.HI R4, RZ, 0x1, R3 ;  /* 0x00000001ff047819 */ /* 0x000fe20000011603 */
[----:B------:R-:W-:Y:S01]  /*83b0*/  IMAD.MOV.U32 R8, RZ, RZ, -0x1 ;  /* 0xffffffffff087424 */ /* 0x000fe200078e00ff */
[----:B------:R-:W-:-:S02]  /*83c0*/  ISETP.LT.U32.AND P1, PT, R12, 0x2, P1 ;  /* 0x000000020c00780c */ /* 0x000fc40000f21070 */
[----:B------:R-:W-:Y:S01]  /*83d0*/  IADD3.X R17, R17, UR41, RZ, P4, !PT ;  /* 0x0000002911117c10 */ /* 0x000fe2000a7fe4ff */
[----:B------:R-:W0:Y:S01]  /*83e0*/  @P3 S2R R6, SR_CgaCtaId ;  /* 0x0000000000063919 */ /* 0x000e220000008800 */
[----:B------:R-:W-:Y:S02]  /*83f0*/  @P3 MOV R5, 0x400 ;  /* 0x0000040000053802 */ /* 0x000fe40000000f00 */
[----:B------:R-:W-:Y:S02]  /*8400*/  ISETP.GE.U32.AND P4, PT, R16, UR6, PT ;  /* 0x0000000610007c0c */ /* 0x000fe4000bf86070 */
[----:B------:R-:W-:Y:S02]  /*8410*/  LOP3.LUT R4, R4, 0x1, RZ, 0xc0, !PT ;  /* 0x0000000104047812 */ /* 0x000fe400078ec0ff */
[----:B------:R-:W-:Y:S02]  /*8420*/  LOP3.LUT R3, R3, 0x1, RZ, 0xc0, !PT ;  /* 0x0000000103037812 */ /* 0x000fe400078ec0ff */
[----:B------:R-:W-:-:S02]  /*8430*/  PRMT R11, RZ, 0x7610, R11 ;  /* 0x00007610ff0b7816 */ /* 0x000fc4000000000b */
[----:B0-----:R-:W-:-:S04]  /*8440*/  @P3 LEA R5, R6, R5, 0x18 ;  /* 0x0000000506053211 */ /* 0x001fc800078ec0ff */
[----:B------:R0:W-:Y:S01]  /*8450*/  @P3 SYNCS.ARRIVE.TRANS64.A1T0 RZ, [R5+URZ+0x38], RZ ;  /* 0x000038ff05ff39a7 */ /* 0x0001e2000810003f */
[----:B------:R-:W-:-:S04]  /*8460*/  ISETP.NE.U32.AND P3, PT, R4, 0x1, PT ;  /* 0x000000010400780c */ /* 0x000fc80003f65070 */
[----:B------:R-:W-:Y:S02]  /*8470*/  ISETP.GT.U32.AND P3, PT, R12, 0x1, !P3 ;  /* 0x000000010c00780c */ /* 0x000fe40005f64070 */
[----:B0-----:R-:W-:Y:S02]  /*8480*/  SEL R5, RZ, 0x1, !P1 ;  /* 0x00000001ff057807 */ /* 0x001fe40004800000 */
[----:B------:R-:W-:Y:S02]  /*8490*/  ISETP.GE.U32.AND.EX P1, PT, R17, UR7, PT, P4 ;  /* 0x0000000711007c0c */ /* 0x000fe4000bf26140 */
[----:B------:R-:W-:-:S04]  /*84a0*/  SEL R4, RZ, 0x1, !P3 ;  /* 0x00000001ff047807 */ /* 0x000fc80005800000 */
[----:B------:R-:W-:Y:S02]  /*84b0*/  LOP3.LUT R0, R4, R0, R5, 0x96, !PT ;  /* 0x0000000004007212 */ /* 0x000fe400078e9605 */
[----:B------:R-:W-:-:S05]  /*84c0*/  PRMT R4, RZ, 0x7610, R4 ;  /* 0x00007610ff047816 */ /* 0x000fca0000000004 */
[----:B------:R-:W-:Y:S05]  /*84d0*/  @P1 BRA `(.L_x_169) ;  /* 0x0000000400501947 */ /* 0x000fea0003800000 */
[----:B------:R-:W-:Y:S01]  /*84e0*/  ULDC.64 UR6, c[0x0][0x628] ;  /* 0x00018a0000067ab9 */ /* 0x000fe20000000a00 */
[----:B------:R-:W0:Y:S01]  /*84f0*/  S2R R14, SR_CTAID.X ;  /* 0x00000000000e7919 */ /* 0x000e220000002500 */
[----:B------:R-:W-:Y:S01]  /*8500*/  ISETP.NE.U32.AND P1, PT, RZ, UR6, PT ;  /* 0x00000006ff007c0c */ /* 0x000fe2000bf25070 */
[----:B------:R-:W-:Y:S01]  /*8510*/  ULDC UR9, c[0x0][0x630] ;  /* 0x00018c0000097ab9 */ /* 0x000fe20000000800 */
[----:B------:R-:W-:Y:S01]  /*8520*/  IMAD.MOV.U32 R4, RZ, RZ, R16 ;  /* 0x000000ffff047224 */ /* 0x000fe200078e0010 */
[----:B------:R-:W1:Y:S01]  /*8530*/  S2R R13, SR_CTAID.Y ;  /* 0x00000000000d7919 */ /* 0x000e620000002600 */
[----:B------:R-:W-:Y:S01]  /*8540*/  ISETP.NE.AND.EX P1, PT, RZ, UR7, PT, P1 ;  /* 0x00000007ff007c0c */ /* 0x000fe2000bf25310 */
[----:B------:R-:W-:-:S12]  /*8550*/  IMAD.MOV.U32 R5, RZ, RZ, R17 ;  /* 0x000000ffff057224 */ /* 0x000fd800078e0011 */
[----:B------:R-:W-:Y:S05]  /*8560*/  @!P1 BRA `(.L_x_170) ;  /* 0x0000000000289947 */ /* 0x000fea0003800000 */
[----:B------:R-:W-:Y:S02]  /*8570*/  ULDC UR8, c[0x0][0x634] ;  /* 0x00018d0000087ab9 */ /* 0x000fe40000000800 */
[----:B------:R-:W-:-:S05]  /*8580*/  IADD3 R9, P1, R16, UR8, RZ ;  /* 0x0000000810097c10 */ /* 0x000fca000ff3e0ff */
[----:B------:R-:W-:-:S04]  /*8590*/  IMAD.X R15, RZ, RZ, R17, P1 ;  /* 0x000000ffff0f7224 */ /* 0x000fc800008e0611 */
[----:B------:R-:W-:-:S04]  /*85a0*/  IMAD.WIDE.U32 R6, R15, UR6, RZ ;  /* 0x000000060f067c25 */ /* 0x000fc8000f8e00ff */
[----:B------:R-:W-:-:S04]  /*85b0*/  IMAD.WIDE.U32 R6, P1, R9, UR7, R6 ;  /* 0x0000000709067c25 */ /* 0x000fc8000f820006 */
[----:B------:R-:W-:-:S04]  /*85c0*/  IMAD.WIDE.U32 R8, R9, UR6, RZ ;  /* 0x0000000609087c25 */ /* 0x000fc8000f8e00ff */
[----:B------:R-:W-:Y:S01]  /*85d0*/  IMAD.X R5, RZ, RZ, RZ, P1 ;  /* 0x000000ffff057224 */ /* 0x000fe200008e06ff */
[----:B------:R-:W-:Y:S01]  /*85e0*/  IADD3 RZ, P1, R9, R6, RZ ;  /* 0x0000000609ff7210 */ /* 0x000fe20007f3e0ff */
[----:B------:R-:W-:-:S04]  /*85f0*/  IMAD.MOV.U32 R4, RZ, RZ, R7 ;  /* 0x000000ffff047224 */ /* 0x000fc800078e0007 */
[----:B------:R-:W-:-:S08]  /*8600*/  IMAD.WIDE.U32.X R4, R15, UR7, R4, P1 ;  /* 0x000000070f047c25 */ /* 0x000fd000088e0404 */
.L_x_170:
[--C-:B------:R-:W-:Y:S01]  /*8610*/  SHF.R.U64 R8, R4, UR9, R5.reuse ;  /* 0x0000000904087c19 */ /* 0x100fe20008001205 */
[----:B------:R-:W-:Y:S01]  /*8620*/  ULDC.64 UR6, c[0x0][0x620] ;  /* 0x0001880000067ab9 */ /* 0x000fe20000000a00 */
[----:B------:R-:W-:Y:S01]  /*8630*/  SHF.R.U32.HI R4, RZ, UR9, R5 ;  /* 0x00000009ff047c19 */ /* 0x000fe20008011605 */
[----:B------:R-:W2:Y:S01]  /*8640*/  LDC R25, c[0x0][0x144] ;  /* 0x00005100ff197b82 */ /* 0x000ea20000000800 */
[----:B------:R-:W-:Y:S01]  /*8650*/  IADD3 R7, P1, RZ, -R8, RZ ;  /* 0x80000008ff077210 */ /* 0x000fe20007f3e0ff */
[----:B------:R-:W-:Y:S01]  /*8660*/  ULDC.64 UR10, c[0x0][0x640] ;  /* 0x00019000000a7ab9 */ /* 0x000fe20000000a00 */
[----:B0-----:R-:W-:Y:S01]  /*8670*/  I2FP.F32.U32 R9, R14 ;  /* 0x0000000e00097245 */ /* 0x001fe20000201000 */
[----:B------:R-:W-:Y:S02]  /*8680*/  ULDC UR8, c[0x0][0x608] ;  /* 0x0001820000087ab9 */ /* 0x000fe40000000800 */
[----:B------:R-:W-:Y:S01]  /*8690*/  IMAD.X R4, RZ, RZ, ~R4, P1 ;  /* 0x000000ffff047224 */ /* 0x000fe200008e0e04 */
[----:B------:R-:W-:Y:S01]  /*86a0*/  ISETP.NE.U32.AND P1, PT, RZ, UR10, PT ;  /* 0x0000000aff007c0c */ /* 0x000fe2000bf25070 */
[----:B------:R-:W0:Y:S02]  /*86b0*/  LDC R20, c[0x0][0x148] ;  /* 0x00005200ff147b82 */ /* 0x000e240000000800 */
[----:B------:R-:W-:Y:S01]  /*86c0*/  IMAD R6, R4, UR6, RZ ;  /* 0x0000000604067c24 */ /* 0x000fe2000f8e02ff */
[----:B------:R-:W-:Y:S01]  /*86d0*/  ISETP.NE.AND.EX P1, PT, RZ, UR11, PT, P1 ;  /* 0x0000000bff007c0c */ /* 0x000fe2000bf25310 */
[----:B------:R-:W-:Y:S01]  /*86e0*/  IMAD.WIDE.U32 R4, R7, UR6, R16 ;  /* 0x0000000607047c25 */ /* 0x000fe2000f8e0010 */
[----:B------:R-:W-:-:S03]  /*86f0*/  ULDC UR6, c[0x0][0x150] ;  /* 0x0000540000067ab9 */ /* 0x000fc60000000800 */
[----:B------:R-:W-:Y:S02]  /*8700*/  IMAD R7, R7, UR7, R6 ;  /* 0x0000000707077c24 */ /* 0x000fe4000f8e0206 */
[----:B------:R-:W-:Y:S01]  /*8710*/  FMUL R6, R9, UR6 ;  /* 0x0000000609067c20 */ /* 0x000fe20008400000 */
[----:B------:R-:W-:Y:S01]  /*8720*/  ULDC UR6, c[0x0][0x618] ;  /* 0x0001860000067ab9 */ /* 0x000fe20000000800 */
[----:B------:R-:W-:Y:S01]  /*8730*/  ULDC UR7, c[0x0][0x154] ;  /* 0x0000550000077ab9 */ /* 0x000fe20000000800 */
[----:B------:R-:W-:-:S03]  /*8740*/  IMAD.IADD R5, R5, 0x1, R7 ;  /* 0x0000000105057824 */ /* 0x000fc600078e0207 */
[----:B------:R-:W3:Y:S02]  /*8750*/  F2I.U32.TRUNC.NTZ R6, R6 ;  /* 0x0000000600067305 */ /* 0x000ee4000020f000 */
[----:B------:R-:W-:Y:S02]  /*8760*/  SHF.R.U64 R9, R4, UR6, R5 ;  /* 0x0000000604097c19 */ /* 0x000fe40008001205 */
[----:B-1----:R-:W-:-:S05]  /*8770*/  I2FP.F32.U32 R4, R13 ;  /* 0x0000000d00047245 */ /* 0x002fca0000201000 */
[----:B------:R-:W-:Y:S01]  /*8780*/  FMUL R22, R4, UR7 ;  /* 0x0000000704167c20 */ /* 0x000fe20008400000 */
[----:B------:R-:W-:Y:S01]  /*8790*/  SHF.R.U32.HI R4, RZ, UR6, R5 ;  /* 0x00000006ff047c19 */ /* 0x000fe20008011605 */
[----:B------:R-:W-:-:S03]  /*87a0*/  ULDC UR6, c[0x0][0x658] ;  /* 0x0001960000067ab9 */ /* 0x000fc60000000800 */
[--C-:B------:R-:W-:Y:S01]  /*87b0*/  SHF.R.U64 R21, R9, UR8, R4.reuse ;  /* 0x0000000809157c19 */ /* 0x100fe20008001204 */
[----:B------:R-:W1:Y:S01]  /*87c0*/  F2I.U32.TRUNC.NTZ R22, R22 ;  /* 0x0000001600167305 */ /* 0x000e62000020f000 */
[----:B------:R-:W-:Y:S01]  /*87d0*/  SHF.R.U32.HI R4, RZ, UR8, R4 ;  /* 0x00000008ff047c19 */ /* 0x000fe20008011604 */
[----:B---3--:R-:W-:-:S03]  /*87e0*/  IMAD.MOV R6, RZ, RZ, -R6 ;  /* 0x000000ffff067224 */ /* 0x008fc600078e0a06 */
[----:B------:R-:W-:Y:S01]  /*87f0*/  SHF.R.U64 R15, R21, UR6, R4 ;  /* 0x00000006150f7c19 */ /* 0x000fe20008001204 */
[----:B--2---:R-:W-:Y:S01]  /*8800*/  IMAD R14, R25, R6, R14 ;  /* 0x00000006190e7224 */ /* 0x004fe200078e020e */
[----:B------:R-:W-:-:S03]  /*8810*/  SHF.R.U32.HI R23, RZ, UR6, R4 ;  /* 0x00000006ff177c19 */ /* 0x000fc60008011604 */
[----:B------:R-:W-:Y:S02]  /*8820*/  IMAD.MOV.U32 R4, RZ, RZ, R15 ;  /* 0x000000ffff047224 */ /* 0x000fe400078e000f */
[----:B------:R-:W-:Y:S01]  /*8830*/  IMAD.MOV.U32 R5, RZ, RZ, R23 ;  /* 0x000000ffff057224 */ /* 0x000fe200078e0017 */
[----:B-1----:R-:W-:Y:S06]  /*8840*/  @!P1 BRA `(.L_x_171) ;  /* 0x0000000000289947 */ /* 0x002fec0003800000 */
[----:B------:R-:W-:Y:S02]  /*8850*/  ULDC UR6, c[0x0][0x64c] ;  /* 0x0001930000067ab9 */ /* 0x000fe40000000800 */
[----:B------:R-:W-:-:S05]  /*8860*/  IADD3 R5, P1, R15, UR6, RZ ;  /* 0x000000060f057c10 */ /* 0x000fca000ff3e0ff */
[----:B------:R-:W-:-:S04]  /*8870*/  IMAD.X R23, RZ, RZ, R23, P1 ;  /* 0x000000ffff177224 */ /* 0x000fc800008e0617 */
[----:B------:R-:W-:-:S04]  /*8880*/  IMAD.WIDE.U32 R6, R23, UR10, RZ ;  /* 0x0000000a17067c25 */ /* 0x000fc8000f8e00ff */
[----:B------:R-:W-:-:S04]  /*8890*/  IMAD.WIDE.U32 R6, P1, R5, UR11, R6 ;  /* 0x0000000b05067c25 */ /* 0x000fc8000f820006 */
[----:B------:R-:W-:-:S04]  /*88a0*/  IMAD.WIDE.U32 R4, R5, UR10, RZ ;  /* 0x0000000a05047c25 */ /* 0x000fc8000f8e00ff */
[----:B------:R-:W-:Y:S01]  /*88b0*/  IMAD.MOV.U32 R4, RZ, RZ, R7 ;  /* 0x000000ffff047224 */ /* 0x000fe200078e0007 */
[----:B------:R-:W-:Y:S01]  /*88c0*/  IADD3 RZ, P3, R5, R6, RZ ;  /* 0x0000000605ff7210 */ /* 0x000fe20007f7e0ff */
[----:B------:R-:W-:-:S04]  /*88d0*/  IMAD.X R5, RZ, RZ, RZ, P1 ;  /* 0x000000ffff057224 */ /* 0x000fc800008e06ff */
[----:B------:R-:W-:-:S08]  /*88e0*/  IMAD.WIDE.U32.X R4, R23, UR11, R4, P3 ;  /* 0x0000000b17047c25 */ /* 0x000fd000098e0404 */
.L_x_171:
[----:B------:R-:W-:Y:S01]  /*88f0*/  ISETP.NE.AND P1, PT, R2, 0x1, PT ;  /* 0x000000010200780c */ /* 0x000fe20003f25270 */
[----:B------:R-:W-:Y:S01]  /*8900*/  ULDC UR6, c[0x0][0x648] ;  /* 0x0001920000067ab9 */ /* 0x000fe20000000800 */
[----:B------:R-:W-:Y:S01]  /*8910*/  LOP3.LUT R21, R21, UR13, RZ, 0xc0, !PT ;  /* 0x0000000d15157c12 */ /* 0x000fe2000f8ec0ff */
[----:B------:R-:W-:Y:S01]  /*8920*/  IMAD.MOV R22, RZ, RZ, -R22 ;  /* 0x000000ffff167224 */ /* 0x000fe200078e0a16 */
[----:B------:R-:W-:Y:S01]  /*8930*/  SHF.R.U64 R4, R4, UR6, R5 ;  /* 0x0000000604047c19 */ /* 0x000fe20008001205 */
[----:B------:R-:W-:Y:S01]  /*8940*/  ULDC UR6, c[0x0][0x638] ;  /* 0x00018e0000067ab9 */ /* 0x000fe20000000800 */
[----:B------:R-:W-:Y:S01]  /*8950*/  ULDC UR7, c[0x0][0x610] ;  /* 0x0001840000077ab9 */ /* 0x000fe20000000800 */
[----:B------:R-:W-:Y:S02]  /*8960*/  IMAD.MOV.U32 R5, RZ, RZ, 0x1 ;  /* 0x00000001ff057424 */ /* 0x000fe400078e00ff */
[----:B------:R-:W-:Y:S02]  /*8970*/  IMAD.MOV R6, RZ, RZ, -R4 ;  /* 0x000000ffff067224 */ /* 0x000fe400078e0a04 */
[----:B------:R-:W-:Y:S01]  /*8980*/  IMAD R21, R4, UR5, R21 ;  /* 0x0000000504157c24 */ /* 0x000fe2000f8e0215 */
[----:B------:R-:W-:Y:S01]  /*8990*/  LOP3.LUT R4, R9, UR4, RZ, 0xc0, !PT ;  /* 0x0000000409047c12 */ /* 0x000fe2000f8ec0ff */
[----:B0-----:R-:W-:-:S02]  /*89a0*/  @P1 IMAD R14, R20, R22, R13 ;  /* 0x00000016140e1224 */ /* 0x001fc400078e020d */
[----:B------:R-:W-:Y:S01]  /*89b0*/  IMAD R15, R6, UR6, R15 ;  /* 0x00000006060f7c24 */ /* 0x000fe2000f8e020f */
[----:B------:R-:W-:Y:S01]  /*89c0*/  ULDC UR6, c[0x0][0x600] ;  /* 0x0001800000067ab9 */ /* 0x000fe20000000800 */
[----:B------:R-:W-:Y:S02]  /*89d0*/  IMAD R14, R21, UR7, R14 ;  /* 0x00000007150e7c24 */ /* 0x000fe4000f8e020e */
[--C-:B------:R-:W-:Y:S01]  /*89e0*/  IMAD R15, R15, UR6, R4.reuse ;  /* 0x000000060f0f7c24 */ /* 0x100fe2000f8e0204 */
[----:B------:R-:W-:-:S04]  /*89f0*/  PRMT R4, R5, 0x7610, R4 ;  /* 0x0000761005047816 */ /* 0x000fc80000000004 */
[----:B------:R-:W-:Y:S02]  /*8a00*/  SEL R20, R15, R14, !P1 ;  /* 0x0000000e0f147207 */ /* 0x000fe40004800000 */
[----:B------:R-:W-:-:S07]  /*8a10*/  SEL R13, R14, R15, !P1 ;  /* 0x0000000f0e0d7207 */ /* 0x000fce0004800000 */
.L_x_169:
[----:B------:R-:W-:Y:S05]  /*8a20*/  BSYNC B1 ;  /* 0x0000000000017941 */ /* 0x000fea0003800000 */
.L_x_168:
[----:B------:R-:W-:-:S13]  /*8a30*/  LOP3.LUT P1, RZ, R4, 0xff, RZ, 0xc0, !PT ;  /* 0x000000ff04ff7812 */ /* 0x000fda000782c0ff */
[----:B------:R-:W-:Y:S05]  /*8a40*/  @P1 BRA `(.L_x_172) ;  /* 0xfffffff400141947 */ /* 0x000fea000383ffff */
[----:B------:R-:W-:Y:S05]  /*8a50*/  BSYNC B0 ;  /* 0x0000000000007941 */ /* 0x000fea0003800000 */
.L_x_160:
[----:B------:R-:W-:-:S03]  /*8a60*/  UMOV UR6, 0xffffffff ;  /* 0xffffffff00067882 */ /* 0x000fc60000000000 */
[----:B------:R-:W-:Y:S05]  /*8a70*/  BRA.DIV UR6, `(.L_x_173) ;  /* 0x0000000206d07947 */ /* 0x000fea000b800000 */
[----:B------:R-:W-:-:S13]  /*8a80*/  ELECT P6, URZ, PT ;  /* 0x00000000003f782f */ /* 0x000fda00038c0000 */
.L_x_185:
[----:B------:R-:W-:Y:S04]  /*8a90*/  BSSY B0, `(.L_x_174) ;  /* 0x0000019000007945 */ /* 0x000fe80003800000 */
[----:B------:R-:W-:Y:S05]  /*8aa0*/  @!P6 BRA `(.L_x_175) ;  /* 0x00000000005ce947 */ /* 0x000fea0003800000 */
[----:B------:R-:W-:-:S04]  /*8ab0*/  LOP3.LUT R18, R18, 0x2, RZ, 0xfc, !PT ;  /* 0x0000000212127812 */ /* 0x000fc800078efcff */
[----:B------:R-:W-:-:S13]  /*8ac0*/  ISETP.NE.AND P0, PT, R18, 0x3, PT ;  /* 0x000000031200780c */ /* 0x000fda0003f05270 */
[----:B------:R-:W-:Y:S05]  /*8ad0*/  @!P0 BRA `(.L_x_176) ;  /* 0x0000000000048947 */ /* 0x000fea0003800000 */
[----:B------:R-:W-:Y:S01]  /*8ae0*/  BPT.TRAP 0x1 ;  /* 0x000000040000795c */ /* 0x000fe20000300000 */
.L_x_176:
[----:B------:R-:W0:Y:S01]  /*8af0*/  S2R R5, SR_CgaCtaId ;  /* 0x0000000000057919 */ /* 0x000e220000008800 */
[----:B------:R-:W-:Y:S02]  /*8b00*/  MOV R2, 0x400 ;  /* 0x0000040000027802 */ /* 0x000fe40000000f00 */
[----:B------:R-:W-:Y:S02]  /*8b10*/  SHF.L.U32 R4, R0, 0x1f, RZ ;  /* 0x0000001f00047819 */ /* 0x000fe400000006ff */
[----:B0-----:R-:W-:-:S05]  /*8b20*/  LEA R2, R5, R2, 0x18 ;  /* 0x0000000205027211 */ /* 0x001fca00078ec0ff */
[----:B------:R-:W-:-:S04]  /*8b30*/  VIADD R2, R2, 0x10 ;  /* 0x0000001002027836 */ /* 0x000fc80000000000 */
[C---:B------:R-:W-:Y:S02]  /*8b40*/  IMAD R7, R3.reuse, 0x8, R2 ;  /* 0x0000000803077824 */ /* 0x040fe400078e0202 */
[----:B------:R-:W-:Y:S02]  /*8b50*/  VIADD R3, R3, 0x1 ;  /* 0x0000000103037836 */ /* 0x000fe40000000000 */
[----:B------:R-:W0:Y:S03]  /*8b60*/  SYNCS.PHASECHK.TRANS64.TRYWAIT P0, [R7+URZ], R4 ;  /* 0x00000004070075a7 */ /* 0x000e26000800017f */
[----:B------:R-:W-:-:S04]  /*8b70*/  ISETP.NE.AND P1, PT, R3, 0x2, PT ;  /* 0x000000020300780c */ /* 0x000fc80003f25270 */
[----:B------:R-:W-:Y:S02]  /*8b80*/  SEL R5, RZ, 0x1, P1 ;  /* 0x00000001ff057807 */ /* 0x000fe40000800000 */
[----:B------:R-:W-:Y:S02]  /*8b90*/  SEL R3, R3, RZ, P1 ;  /* 0x000000ff03037207 */ /* 0x000fe40000800000 */
[----:B------:R-:W-:Y:S01]  /*8ba0*/  LOP3.LUT R0, R0, R5, RZ, 0x3c, !PT ;  /* 0x0000000500007212 */ /* 0x000fe200078e3cff */
[----:B0-----:R-:W-:Y:S06]  /*8bb0*/  @!P0 BRA `(.L_x_177) ;  /* 0x0000000000a08947 */ /* 0x001fec0003800000 */
.L_x_186:
[----:B------:R-:W-:Y:S01]  /*8bc0*/  IMAD R3, R3, 0x8, R2 ;  /* 0x0000000803037824 */ /* 0x000fe200078e0202 */
[----:B------:R-:W-:-:S07]  /*8bd0*/  SHF.L.U32 R0, R0, 0x1f, RZ ;  /* 0x0000001f00007819 */ /* 0x000fce00000006ff */
.L_x_178:
[----:B-1----:R1:W2:Y:S02]  /*8be0*/  SYNCS.PHASECHK.TRANS64.TRYWAIT P0, [R3+URZ], R0 ;  /* 0x00000000030075a7 */ /* 0x0022a4000800017f */
[----:B--2---:R-:W-:Y:S05]  /*8bf0*/  @!P0 NANOSLEEP.SYNCS 0x989680 ;  /* 0x009896800000895d */ /* 0x004fea0003900000 */
[----:B------:R-:W2:Y:S02]  /*8c00*/  @!P0 SYNCS.PHASECHK.TRANS64 P0, [R3+URZ], R0 ;  /* 0x00000000030085a7 */ /* 0x000ea4000800007f */
[----:B--2---:R-:W-:Y:S05]  /*8c10*/  @!P0 BRA `(.L_x_178) ;  /* 0xfffffffc00f08947 */ /* 0x004fea000383ffff */
.L_x_175:
[----:B------:R-:W-:Y:S05]  /*8c20*/  BSYNC B0 ;  /* 0x0000000000007941 */ /* 0x000fea0003800000 */
.L_x_174:
[----:B------:R-:W-:Y:S05]  /*8c30*/  EXIT ;  /* 0x000000000000794d */ /* 0x000fea0003800000 */
.L_x_17:
[----:B-1----:R1:W2:Y:S02]  /*8c40*/  SYNCS.PHASECHK.TRANS64.TRYWAIT P1, [R3+URZ], R0 ;  /* 0x00000000030075a7 */ /* 0x0022a4000802017f */
[----:B--2---:R-:W-:Y:S05]  /*8c50*/  @!P1 NANOSLEEP.SYNCS 0x989680 ;  /* 0x009896800000995d */ /* 0x004fea0003900000 */
[----:B------:R-:W2:Y:S02]  /*8c60*/  @!P1 SYNCS.PHASECHK.TRANS64 P1, [R3+URZ], R0 ;  /* 0x00000000030095a7 */ /* 0x000ea4000802007f */
[----:B--2---:R-:W-:Y:S05]  /*8c70*/  @!P1 BRA `(.L_x_17) ;  /* 0xfffffffc00f09947 */ /* 0x004fea000383ffff */
[----:B------:R-:W-:Y:S05]  /*8c80*/  BRA `(.L_x_16) ;  /* 0xffffff8800087947 */ /* 0x000fea000383ffff */
.L_x_22:
[----:B-1----:R-:W-:-:S04]  /*8c90*/  IMAD.U32 R4, RZ, RZ, UR4 ;  /* 0x00000004ff047e24 */ /* 0x002fc8000f8e00ff */
[----:B------:R1:W2:Y:S03]  /*8ca0*/  SYNCS.PHASECHK.TRANS64.TRYWAIT P1, [R4+URZ], R3 ;  /* 0x00000003040075a7 */ /* 0x0002a6000802017f */
[----:B--2---:R-:W-:Y:S05]  /*8cb0*/  @!P1 NANOSLEEP.SYNCS 0x989680 ;  /* 0x009896800000995d */ /* 0x004fea0003900000 */
[----:B------:R-:W2:Y:S02]  /*8cc0*/  @!P1 SYNCS.PHASECHK.TRANS64 P1, [R4+URZ], R3 ;  /* 0x00000003040095a7 */ /* 0x000ea4000802007f */
[----:B--2---:R-:W-:Y:S05]  /*8cd0*/  @!P1 BRA `(.L_x_22) ;  /* 0xfffffffc00ec9947 */ /* 0x004fea000383ffff */
[----:B------:R-:W-:Y:S05]  /*8ce0*/  BRA `(.L_x_21) ;  /* 0xffffff90000c7947 */ /* 0x000fea000383ffff */
.L_x_161:
[----:B------:R-:W-:Y:S01]  /*8cf0*/  BSSY B1, `(.L_x_179) ;  /* 0x0000006000017945 */ /* 0x000fe20003800000 */
[----:B------:R-:W-:-:S07]  /*8d00*/  IMAD.MOV.U32 R15, RZ, RZ, -0x1 ;  /* 0xffffffffff0f7424 */ /* 0x000fce00078e00ff */
[----:B------:R-:W-:Y:S05]  /*8d10*/  WARPSYNC.COLLECTIVE R15, `(.L_x_180) ;  /* 0x000000000f0c7348 */ /* 0x000fea0003c00000 */
[----:B------:R-:W-:Y:S02]  /*8d20*/  ELECT P6, UR62, PT ;  /* 0x00000000003e782f */ /* 0x000fe400038c0000 */
[----:B------:R-:W-:Y:S01]  /*8d30*/  MOV R14, UR62 ;  /* 0x0000003e000e7c02 */ /* 0x000fe20008000f00 */
[----:B------:R-:W-:Y:S10]  /*8d40*/  ENDCOLLECTIVE ;  /* 0x000000000000791b */ /* 0x000ff40003800000 */
.L_x_180:
[----:B------:R-:W-:Y:S05]  /*8d50*/  BSYNC B1 ;  /* 0x0000000000017941 */ /* 0x000fea0003800000 */
.L_x_179:
[----:B------:R-:W-:Y:S05]  /*8d60*/  BRA `(.L_x_181) ;  /* 0xfffffff000587947 */ /* 0x000fea000383ffff */
.L_x_164:
[----:B0-----:R0:W1:Y:S02]  /*8d70*/  SYNCS.PHASECHK.TRANS64.TRYWAIT P1, [R14+URZ+0x10], R7 ;  /* 0x000010070e0075a7 */ /* 0x001064000802017f */
[----:B-1----:R-:W-:Y:S05]  /*8d80*/  @!P1 NANOSLEEP.SYNCS 0x989680 ;  /* 0x009896800000995d */ /* 0x002fea0003900000 */
[----:B------:R-:W1:Y:S02]  /*8d90*/  @!P1 SYNCS.PHASECHK.TRANS64 P1, [R14+URZ+0x10], R7 ;  /* 0x000010070e0095a7 */ /* 0x000e64000802007f */
[----:B-1----:R-:W-:Y:S05]  /*8da0*/  @!P1 BRA `(.L_x_164) ;  /* 0xfffffffc00f09947 */ /* 0x002fea000383ffff */
[----:B------:R-:W-:Y:S05]  /*8db0*/  BRA `(.L_x_182) ;  /* 0xfffffff0008c7947 */ /* 0x000fea000383ffff */
.L_x_173:
[----:B------:R-:W-:Y:S01]  /*8dc0*/  BSSY B0, `(.L_x_183) ;  /* 0x0000006000007945 */ /* 0x000fe20003800000 */
[----:B------:R-:W-:-:S07]  /*8dd0*/  IMAD.MOV.U32 R15, RZ, RZ, -0x1 ;  /* 0xffffffffff0f7424 */ /* 0x000fce00078e00ff */
[----:B------:R-:W-:Y:S05]  /*8de0*/  WARPSYNC.COLLECTIVE R15, `(.L_x_184) ;  /* 0x000000000f0c7348 */ /* 0x000fea0003c00000 */
[----:B------:R-:W-:Y:S02]  /*8df0*/  ELECT P6, UR62, PT ;  /* 0x00000000003e782f */ /* 0x000fe400038c0000 */
[----:B------:R-:W-:Y:S01]  /*8e00*/  MOV R14, UR62 ;  /* 0x0000003e000e7c02 */ /* 0x000fe20008000f00 */
[----:B------:R-:W-:Y:S10]  /*8e10*/  ENDCOLLECTIVE ;  /* 0x000000000000791b */ /* 0x000ff40003800000 */
.L_x_184:
[----:B------:R-:W-:Y:S05]  /*8e20*/  BSYNC B0 ;  /* 0x0000000000007941 */ /* 0x000fea0003800000 */
.L_x_183:
[----:B------:R-:W-:Y:S05]  /*8e30*/  BRA `(.L_x_185) ;  /* 0xfffffffc00147947 */ /* 0x000fea000383ffff */
.L_x_177:
[----:B0-----:R0:W1:Y:S02]  /*8e40*/  SYNCS.PHASECHK.TRANS64.TRYWAIT P0, [R7+URZ], R4 ;  /* 0x00000004070075a7 */ /* 0x001064000800017f */
[----:B-1----:R-:W-:Y:S05]  /*8e50*/  @!P0 NANOSLEEP.SYNCS 0x989680 ;  /* 0x009896800000895d */ /* 0x002fea0003900000 */
[----:B------:R-:W1:Y:S02]  /*8e60*/  @!P0 SYNCS.PHASECHK.TRANS64 P0, [R7+URZ], R4 ;  /* 0x00000004070085a7 */ /* 0x000e64000800007f */
[----:B-1----:R-:W-:Y:S05]  /*8e70*/  @!P0 BRA `(.L_x_177) ;  /* 0xfffffffc00f08947 */ /* 0x002fea000383ffff */
[----:B------:R-:W-:Y:S05]  /*8e80*/  BRA `(.L_x_186) ;  /* 0xfffffffc004c7947 */ /* 0x000fea000383ffff */
.L_x_187:
[----:B------:R-:W-:-:S00]  /*8e90*/  BRA `(.L_x_187) ;  /* 0xfffffffc00fc7947 */ /* 0x000fc0000383ffff */
[----:B------:R-:W-:-:S00]  /*8ea0*/  NOP ;  /* 0x0000000000007918 */ /* 0x000fc00000000000 */
        /* <DEDUP_REMOVED lines=13> */
.L_x_188:


//--------------------- .nv.global.init           --------------------------
	.section	.nv.global.init,"aw",@progbits
.nv.global.init:
	.type		$str$22,@object
	.size		$str$22,($str$23 - $str$22)
$str$22:
        /*0000*/ 	.byte	0x6b, 0x5f, 0x74, 0x69, 0x6c, 0x65, 0x5f, 0x63, 0x6f, 0x75, 0x6e, 0x74, 0x20, 0x3e, 0x3d, 0x20
        /*0010*/ 	.byte	0x31, 0x00
	.type		$str$23,@object
	.size		$str$23,(__unnamed_1 - $str$23)
$str$23:
        /*0012*/ 	.byte	0x2f, 0x74, 0x6d, 0x70, 0x2f, 0x63, 0x75, 0x74, 0x6c, 0x61, 0x73, 0x73, 0x5f, 0x73, 0x77, 0x65
        /*0022*/ 	.byte	0x65, 0x70, 0x5f, 0x73, 0x72, 0x63, 0x2f, 0x69, 0x6e, 0x63, 0x6c, 0x75, 0x64, 0x65, 0x2f, 0x63
        /*0032*/ 	.byte	0x75, 0x74, 0x6c, 0x61, 0x73, 0x73, 0x2f, 0x67, 0x65, 0x6d, 0x6d, 0x2f, 0x63, 0x6f, 0x6c, 0x6c
        /*0042*/ 	.byte	0x65, 0x63, 0x74, 0x69, 0x76, 0x65, 0x2f, 0x73, 0x6d, 0x39, 0x30, 0x5f, 0x6d, 0x6d, 0x61, 0x5f
        /*0052*/ 	.byte	0x74, 0x6d, 0x61, 0x5f, 0x67, 0x6d, 0x6d, 0x61, 0x5f, 0x73, 0x73, 0x5f, 0x77, 0x61, 0x72, 0x70
        /*0062*/ 	.byte	0x73, 0x70, 0x65, 0x63, 0x69, 0x61, 0x6c, 0x69, 0x7a, 0x65, 0x64, 0x2e, 0x68, 0x70, 0x70, 0x00
	.type		__unnamed_1,@object
	.size		__unnamed_1,(.L_0 - __unnamed_1)
__unnamed_1:
        /*0072*/ 	.byte	0x76, 0x6f, 0x69, 0x64, 0x20, 0x63, 0x75, 0x74, 0x6c, 0x61, 0x73, 0x73, 0x3a, 0x3a, 0x67, 0x65
        /* <DEDUP_REMOVED lines=176> */
        /*0b82*/ 	.byte	0x65, 0x3a, 0x3a, 0x69, 0x64, 0x65, 0x6e, 0x74, 0x69, 0x74, 0x79, 0x5d, 0x00
.L_0:


//--------------------- .nv.shared._ZN7cutlass13device_kernelINS_4gemm6kernel13GemmUniversalIN4cute5tupleIJiiiiEEENS1_10collective13CollectiveMmaINS1_34MainloopSm90TmaGmmaWarpSpecializedILi2ENS5_IJNS4_1CILi1EEESB_SB_EEENS1_35KernelTmaWarpSpecializedCooperativeEEENS5_IJNSA_ILi256EEENSA_ILi64EEESG_EEENS_10tfloat32_tENS5_IJlSB_lEEESI_SJ_NS4_8TiledMMAINS4_8MMA_AtomIJNS4_4SM904GMMA29MMA_64x64x8_F32TF32TF32_SS_TNILNSN_7ScaleInE1ELSP_1EEEEEENS4_6LayoutINS5_IJNSA_ILi2EEESB_SB_EEENS5_IJSB_NSA_ILi0EEESV_EEEEENS5_IJNS4_10UnderscoreESY_SY_EEEEENS4_13SM90_TMA_LOADENS4_14ComposedLayoutINS4_7SwizzleILi3ELi4ELi3EEENS4_18smem_ptr_flag_bitsILi32EEENSS_INS5_IJNSA_ILi8EEENSA_ILi32EEEEEENS5_IJS18_SB_EEEEEEEvNS4_8identityES11_S1C_vS1D_EENS_8epilogue10collective6detail29Sm90TmaWarpSpecializedAdapterINS1G_15DefaultEpilogueISI_SJ_SJ_NS1F_6thread17LinearCombinationISI_Li1EffLNS1K_9ScaleType4KindE0ELNS_15FloatRoundStyleE2ESI_EENS1_15EpilogueDefaultEEEEEvvEEEEvNT_6ParamsE --------------------------
	.section	.nv.shared._ZN7cutlass13device_kernelINS_4gemm6kernel13GemmUniversalIN4cute5tupleIJiiiiEEENS1_10collective13CollectiveMmaINS1_34MainloopSm90TmaGmmaWarpSpecializedILi2ENS5_IJNS4_1CILi1EEESB_SB_EEENS1_35KernelTmaWarpSpecializedCooperativeEEENS5_IJNSA_ILi256EEENSA_ILi64EEESG_EEENS_10tfloat32_tENS5_IJlSB_lEEESI_SJ_NS4_8TiledMMAINS4_8MMA_AtomIJNS4_4SM904GMMA29MMA_64x64x8_F32TF32TF32_SS_TNILNSN_7ScaleInE1ELSP_1EEEEEENS4_6LayoutINS5_IJNSA_ILi2EEESB_SB_EEENS5_IJSB_NSA_ILi0EEESV_EEEEENS5_IJNS4_10UnderscoreESY_SY_EEEEENS4_13SM90_TMA_LOADENS4_14ComposedLayoutINS4_7SwizzleILi3ELi4ELi3EEENS4_18smem_ptr_flag_bitsILi32EEENSS_INS5_IJNSA_ILi8EEENSA_ILi32EEEEEENS5_IJS18_SB_EEEEEEEvNS4_8identityES11_S1C_vS1D_EENS_8epilogue10collective6detail29Sm90TmaWarpSpecializedAdapterINS1G_15DefaultEpilogueISI_SJ_SJ_NS1F_6thread17LinearCombinationISI_Li1EffLNS1K_9ScaleType4KindE0ELNS_15FloatRoundStyleE2ESI_EENS1_15EpilogueDefaultEEEEEvvEEEEvNT_6ParamsE,"aw",@nobits
	.sectionflags	@""
	.align	16
	.zero		1024


//--------------------- .nv.shared.reserved.0     --------------------------
	.section	.nv.shared.reserved.0,"aw",@nobits
	.weak		__nv_reservedSMEM_offset_0_alias
	.size		__nv_reservedSMEM_offset_0_alias, 0, 0
	.other		__nv_reservedSMEM_offset_0_alias,@"STO_CUDA_RESERVED_SHARED STV_DEFAULT"
__nv_reservedSMEM_offset_0_alias:
	.zero		0


//--------------------- .nv.global                --------------------------
	.section	.nv.global,"aw",@nobits
.nv.global:
	.type		_ZN40_INTERNAL_be017bed_4_k_cu_47bd4b90_218944cute1_E,@object
	.size		_ZN40_INTERNAL_be017bed_4_k_cu_47bd4b90_218944cute1_E,(_ZN40_INTERNAL_be017bed_4_k_cu_47bd4b90_218944cuda3std3__45__cpo6cbeginE - _ZN40_INTERNAL_be017bed_4_k_cu_47bd4b90_218944cute1_E)
_ZN40_INTERNAL_be017bed_4_k_cu_47bd4b90_218944cute1_E:
	.zero		1
	.type		_ZN40_INTERNAL_be017bed_4_k_cu_47bd4b90_218944cuda3std3__45__cpo6cbeginE,@object
	.size		_ZN40_INTERNAL_be017bed_4_k_cu_47bd4b90_218944cuda3std3__45__cpo6cbeginE,(_ZN40_INTERNAL_be017bed_4_k_cu_47bd4b90_218944cuda3std3__48in_placeE - _ZN40_INTERNAL_be017bed_4_k_cu_47bd4b90_218944cuda3std3__45__cpo6cbeginE)
_ZN40_INTERNAL_be017bed_4_k_cu_47bd4b90_218944cuda3std3__45__cpo6cbeginE:
	.zero		1
	.type		_ZN40_INTERNAL_be017bed_4_k_cu_47bd4b90_218944cuda3std3__48in_placeE,@object
	.size		_ZN40_INTERNAL_be017bed_4_k_cu_47bd4b90_218944cuda3std3__48in_placeE,(_ZN40_INTERNAL_be017bed_4_k_cu_47bd4b90_218944cuda3std6ranges3__45__cpo9iter_moveE - _ZN40_INTERNAL_be017bed_4_k_cu_47bd4b90_218944cuda3std3__48in_placeE)
_ZN40_INTERNAL_be017bed_4_k_cu_47bd4b90_218944cuda3std3__48in_placeE:
	.zero		1
	.type		_ZN40_INTERNAL_be017bed_4_k_cu_47bd4b90_218944cuda3std6ranges3__45__cpo9iter_moveE,@object
	.size		_ZN40_INTERNAL_be017bed_4_k_cu_47bd4b90_218944cuda3std6ranges3__45__cpo9iter_moveE,(_ZN40_INTERNAL_be017bed_4_k_cu_47bd4b90_218944cuda3std3__45__cpo5beginE - _ZN40_INTERNAL_be017bed_4_k_cu_47bd4b90_218944cuda3std6ranges3__45__cpo9iter_moveE)
_ZN40_INTERNAL_be017bed_4_k_cu_47bd4b90_218944cuda3std6ranges3__45__cpo9iter_moveE:
	.zero		1
	.type		_ZN40_INTERNAL_be017bed_4_k_cu_47bd4b90_218944cuda3std3__45__cpo5beginE,@object
	.size		_ZN40_INTERNAL_be017bed_4_k_cu_47bd4b90_218944cuda3std3__45__cpo5beginE,(_ZN40_INTERNAL_be017bed_4_k_cu_47bd4b90_218944cuda3std3__442_GLOBAL__N__be017bed_4_k_cu_47bd4b90_218946ignoreE - _ZN40_INTERNAL_be017bed_4_k_cu_47bd4b90_218944cuda3std3__45__cpo5beginE)
_ZN40_INTERNAL_be017bed_4_k_cu_47bd4b90_218944cuda3std3__45__cpo5beginE:
	.zero		1
	.type		_ZN40_INTERNAL_be017bed_4_k_cu_47bd4b90_218944cuda3std3__442_GLOBAL__N__be017bed_4_k_cu_47bd4b90_218946ignoreE,@object
	.size		_ZN40_INTERNAL_be017bed_4_k_cu_47bd4b90_218944cuda3std3__442_GLOBAL__N__be017bed_4_k_cu_47bd4b90_218946ignoreE,(_ZN40_INTERNAL_be017bed_4_k_cu_47bd4b90_218944cute7productE - _ZN40_INTERNAL_be017bed_4_k_cu_47bd4b90_218944cuda3std3__442_GLOBAL__N__be017bed_4_k_cu_47bd4b90_218946ignoreE)
_ZN40_INTERNAL_be017bed_4_k_cu_47bd4b90_218944cuda3std3__442_GLOBAL__N__be017bed_4_k_cu_47bd4b90_218946ignoreE:
	.zero		1
	.type		_ZN40_INTERNAL_be017bed_4_k_cu_47bd4b90_218944cute7productE,@object
	.size		_ZN40_INTERNAL_be017bed_4_k_cu_47bd4b90_218944cute7productE,(_ZN40_INTERNAL_be017bed_4_k_cu_47bd4b90_218944cuda3std3__45__cpo3endE - _ZN40_INTERNAL_be017bed_4_k_cu_47bd4b90_218944cute7productE)
_ZN40_INTERNAL_be017bed_4_k_cu_47bd4b90_218944cute7productE:
	.zero		1
	.type		_ZN40_INTERNAL_be017bed_4_k_cu_47bd4b90_218944cuda3std3__45__cpo3endE,@object
	.size		_ZN40_INTERNAL_be017bed_4_k_cu_47bd4b90_218944cuda3std3__45__cpo3endE,(_ZN40_INTERNAL_be017bed_4_k_cu_47bd4b90_218944cuda3std3__419piecewise_constructE - _ZN40_INTERNAL_be017bed_4_k_cu_47bd4b90_218944cuda3std3__45__cpo3endE)
_ZN40_INTERNAL_be017bed_4_k_cu_47bd4b90_218944cuda3std3__45__cpo3endE:
	.zero		1
	.type		_ZN40_INTERNAL_be017bed_4_k_cu_47bd4b90_218944cuda3std3__419piecewise_constructE,@object
	.size		_ZN40_INTERNAL_be017bed_4_k_cu_47bd4b90_218944cuda3std3__419piecewise_constructE,(_ZN40_INTERNAL_be017bed_4_k_cu_47bd4b90_218944cuda3std3__45__cpo4cendE - _ZN40_INTERNAL_be017bed_4_k_cu_47bd4b90_218944cuda3std3__419piecewise_constructE)
_ZN40_INTERNAL_be017bed_4_k_cu_47bd4b90_218944cuda3std3__419piecewise_constructE:
	.zero		1
	.type		_ZN40_INTERNAL_be017bed_4_k_cu_47bd4b90_218944cuda3std3__45__cpo4cendE,@object
	.size		_ZN40_INTERNAL_be017bed_4_k_cu_47bd4b90_218944cuda3std3__45__cpo4cendE,(_ZN40_INTERNAL_be017bed_4_k_cu_47bd4b90_218944cuda3std6ranges3__45__cpo4swapE - _ZN40_INTERNAL_be017bed_4_k_cu_47bd4b90_218944cuda3std3__45__cpo4cendE)
_ZN40_INTERNAL_be017bed_4_k_cu_47bd4b90_218944cuda3std3__45__cpo4cendE:
	.zero		1
	.type		_ZN40_INTERNAL_be017bed_4_k_cu_47bd4b90_218944cuda3std6ranges3__45__cpo4swapE,@object
	.size		_ZN40_INTERNAL_be017bed_4_k_cu_47bd4b90_218944cuda3std6ranges3__45__cpo4swapE,(.L_8 - _ZN40_INTERNAL_be017bed_4_k_cu_47bd4b90_218944cuda3std6ranges3__45__cpo4swapE)
_ZN40_INTERNAL_be017bed_4_k_cu_47bd4b90_218944cuda3std6ranges3__45__cpo4swapE:
	.zero		1
.L_8:


//--------------------- .nv.constant0._ZN7cutlass13device_kernelINS_4gemm6kernel13GemmUniversalIN4cute5tupleIJiiiiEEENS1_10collective13CollectiveMmaINS1_34MainloopSm90TmaGmmaWarpSpecializedILi2ENS5_IJNS4_1CILi1EEESB_SB_EEENS1_35KernelTmaWarpSpecializedCooperativeEEENS5_IJNSA_ILi256EEENSA_ILi64EEESG_EEENS_10tfloat32_tENS5_IJlSB_lEEESI_SJ_NS4_8TiledMMAINS4_8MMA_AtomIJNS4_4SM904GMMA29MMA_64x64x8_F32TF32TF32_SS_TNILNSN_7ScaleInE1ELSP_1EEEEEENS4_6LayoutINS5_IJNSA_ILi2EEESB_SB_EEENS5_IJSB_NSA_ILi0EEESV_EEEEENS5_IJNS4_10UnderscoreESY_SY_EEEEENS4_13SM90_TMA_LOADENS4_14ComposedLayoutINS4_7SwizzleILi3ELi4ELi3EEENS4_18smem_ptr_flag_bitsILi32EEENSS_INS5_IJNSA_ILi8EEENSA_ILi32EEEEEENS5_IJS18_SB_EEEEEEEvNS4_8identityES11_S1C_vS1D_EENS_8epilogue10collective6detail29Sm90TmaWarpSpecializedAdapterINS1G_15DefaultEpilogueISI_SJ_SJ_NS1F_6thread17LinearCombinationISI_Li1EffLNS1K_9ScaleType4KindE0ELNS_15FloatRoundStyleE2ESI_EENS1_15EpilogueDefaultEEEEEvvEEEEvNT_6ParamsE --------------------------
	.section	.nv.constant0._ZN7cutlass13device_kernelINS_4gemm6kernel13GemmUniversalIN4cute5tupleIJiiiiEEENS1_10collective13CollectiveMmaINS1_34MainloopSm90TmaGmmaWarpSpecializedILi2ENS5_IJNS4_1CILi1EEESB_SB_EEENS1_35KernelTmaWarpSpecializedCooperativeEEENS5_IJNSA_ILi256EEENSA_ILi64EEESG_EEENS_10tfloat32_tENS5_IJlSB_lEEESI_SJ_NS4_8TiledMMAINS4_8MMA_AtomIJNS4_4SM904GMMA29MMA_64x64x8_F32TF32TF32_SS_TNILNSN_7ScaleInE1ELSP_1EEEEEENS4_6LayoutINS5_IJNSA_ILi2EEESB_SB_EEENS5_IJSB_NSA_ILi0EEESV_EEEEENS5_IJNS4_10UnderscoreESY_SY_EEEEENS4_13SM90_TMA_LOADENS4_14ComposedLayoutINS4_7SwizzleILi3ELi4ELi3EEENS4_18smem_ptr_flag_bitsILi32EEENSS_INS5_IJNSA_ILi8EEENSA_ILi32EEEEEENS5_IJS18_SB_EEEEEEEvNS4_8identityES11_S1C_vS1D_EENS_8epilogue10collective6detail29Sm90TmaWarpSpecializedAdapterINS1G_15DefaultEpilogueISI_SJ_SJ_NS1F_6thread17LinearCombinationISI_Li1EffLNS1K_9ScaleType4KindE0ELNS_15FloatRoundStyleE2ESI_EENS1_15EpilogueDefaultEEEEEvvEEEEvNT_6ParamsE,"a",@progbits
	.sectionflags	@""
	.align	4
.nv.constant0._ZN7cutlass13device_kernelINS_4gemm6kernel13GemmUniversalIN4cute5tupleIJiiiiEEENS1_10collective13CollectiveMmaINS1_34MainloopSm90TmaGmmaWarpSpecializedILi2ENS5_IJNS4_1CILi1EEESB_SB_EEENS1_35KernelTmaWarpSpecializedCooperativeEEENS5_IJNSA_ILi256EEENSA_ILi64EEESG_EEENS_10tfloat32_tENS5_IJlSB_lEEESI_SJ_NS4_8TiledMMAINS4_8MMA_AtomIJNS4_4SM904GMMA29MMA_64x64x8_F32TF32TF32_SS_TNILNSN_7ScaleInE1ELSP_1EEEEEENS4_6LayoutINS5_IJNSA_ILi2EEESB_SB_EEENS5_IJSB_NSA_ILi0EEESV_EEEEENS5_IJNS4_10UnderscoreESY_SY_EEEEENS4_13SM90_TMA_LOADENS4_14ComposedLayoutINS4_7SwizzleILi3ELi4ELi3EEENS4_18smem_ptr_flag_bitsILi32EEENSS_INS5_IJNSA_ILi8EEENSA_ILi32EEEEEENS5_IJS18_SB_EEEEEEEvNS4_8identityES11_S1C_vS1D_EENS_8epilogue10collective6detail29Sm90TmaWarpSpecializedAdapterINS1G_15DefaultEpilogueISI_SJ_SJ_NS1F_6thread17LinearCombinationISI_Li1EffLNS1K_9ScaleType4KindE0ELNS_15FloatRoundStyleE2ESI_EENS1_15EpilogueDefaultEEEEEvvEEEEvNT_6ParamsE:
	.zero		1664


//--------------------- SYMBOLS --------------------------

	.type		.nv.reservedSmem.offset0,@object
	.size		.nv.reservedSmem.offset0,0x4
	.type		__assertfail,@function
